//
// Generated by NVIDIA NVVM Compiler
//
// Compiler Build ID: CL-36424714
// Cuda compilation tools, release 13.0, V13.0.88
// Based on NVVM 20.0.0
//

.version 9.0
.target sm_100
.address_size 64

	// .globl	aroon_batch_f32
.extern .shared .align 16 .b8 s_deques[];

.visible .entry aroon_batch_f32(
	.param .u64 .ptr .align 1 aroon_batch_f32_param_0,
	.param .u64 .ptr .align 1 aroon_batch_f32_param_1,
	.param .u64 .ptr .align 1 aroon_batch_f32_param_2,
	.param .u32 aroon_batch_f32_param_3,
	.param .u32 aroon_batch_f32_param_4,
	.param .u32 aroon_batch_f32_param_5,
	.param .u64 .ptr .align 1 aroon_batch_f32_param_6,
	.param .u64 .ptr .align 1 aroon_batch_f32_param_7
)
{
	.reg .pred 	%p<44>;
	.reg .b32 	%r<152>;
	.reg .b32 	%f<25>;
	.reg .b64 	%rd<35>;

	ld.param.u64 	%rd6, [aroon_batch_f32_param_0];
	ld.param.u64 	%rd7, [aroon_batch_f32_param_1];
	ld.param.u64 	%rd5, [aroon_batch_f32_param_2];
	ld.param.u32 	%r65, [aroon_batch_f32_param_3];
	ld.param.u32 	%r66, [aroon_batch_f32_param_4];
	ld.param.u32 	%r67, [aroon_batch_f32_param_5];
	ld.param.u64 	%rd8, [aroon_batch_f32_param_6];
	ld.param.u64 	%rd9, [aroon_batch_f32_param_7];
	cvta.to.global.u64 	%rd1, %rd7;
	cvta.to.global.u64 	%rd2, %rd6;
	cvta.to.global.u64 	%rd3, %rd9;
	cvta.to.global.u64 	%rd4, %rd8;
	mov.u32 	%r68, %ctaid.x;
	mov.u32 	%r69, %ctaid.y;
	mov.u32 	%r70, %nctaid.x;
	mad.lo.s32 	%r1, %r69, %r70, %r68;
	setp.ge.s32 	%p1, %r1, %r67;
	@%p1 bra 	$L__BB0_46;
	cvta.to.global.u64 	%rd10, %rd5;
	mul.wide.s32 	%rd11, %r1, 4;
	add.s64 	%rd12, %rd10, %rd11;
	ld.global.nc.u32 	%r2, [%rd12];
	setp.lt.s32 	%p2, %r2, 1;
	setp.lt.s32 	%p3, %r66, 0;
	or.pred  	%p4, %p3, %p2;
	setp.ge.s32 	%p5, %r66, %r65;
	or.pred  	%p6, %p5, %p4;
	@%p6 bra 	$L__BB0_46;
	mul.lo.s32 	%r3, %r65, %r1;
	add.s32 	%r4, %r2, %r66;
	setp.lt.s32 	%p7, %r4, %r65;
	@%p7 bra 	$L__BB0_6;
	mov.u32 	%r117, %tid.x;
	setp.ge.s32 	%p8, %r117, %r65;
	@%p8 bra 	$L__BB0_46;
	mov.u32 	%r6, %ntid.x;
$L__BB0_5:
	add.s32 	%r71, %r117, %r3;
	mul.wide.s32 	%rd13, %r71, 4;
	add.s64 	%rd14, %rd4, %rd13;
	mov.b32 	%r72, 2143289344;
	st.global.u32 	[%rd14], %r72;
	add.s64 	%rd15, %rd3, %rd13;
	st.global.u32 	[%rd15], %r72;
	add.s32 	%r117, %r117, %r6;
	setp.lt.s32 	%p9, %r117, %r65;
	@%p9 bra 	$L__BB0_5;
	bra.uni 	$L__BB0_46;
$L__BB0_6:
	mov.u32 	%r9, %tid.x;
	setp.ge.u32 	%p10, %r9, %r4;
	@%p10 bra 	$L__BB0_9;
	mov.u32 	%r10, %ntid.x;
	mov.u32 	%r118, %r9;
$L__BB0_8:
	add.s32 	%r73, %r118, %r3;
	mul.wide.s32 	%rd16, %r73, 4;
	add.s64 	%rd17, %rd4, %rd16;
	mov.b32 	%r74, 2143289344;
	st.global.u32 	[%rd17], %r74;
	add.s64 	%rd18, %rd3, %rd16;
	st.global.u32 	[%rd18], %r74;
	add.s32 	%r118, %r118, %r10;
	setp.lt.s32 	%p11, %r118, %r4;
	@%p11 bra 	$L__BB0_8;
$L__BB0_9:
	bar.sync 	0;
	setp.ne.s32 	%p12, %r9, 0;
	@%p12 bra 	$L__BB0_46;
	shl.b32 	%r77, %r2, 2;
	mov.u32 	%r78, s_deques;
	add.s32 	%r13, %r78, %r77;
	cvt.rn.f32.u32 	%f8, %r2;
	mov.f32 	%f9, 0f42C80000;
	div.rn.f32 	%f1, %f9, %f8;
	mov.b32 	%r120, -1073741823;
	mov.b32 	%r119, 0;
	mov.u32 	%r144, %r119;
	mov.u32 	%r136, %r119;
	mov.u32 	%r143, %r119;
	mov.u32 	%r135, %r119;
	mov.u32 	%r140, %r119;
	mov.u32 	%r132, %r119;
	mov.u32 	%r139, %r119;
	mov.u32 	%r131, %r119;
$L__BB0_11:
	sub.s32 	%r24, %r119, %r2;
	setp.le.s32 	%p13, %r139, %r131;
	@%p13 bra 	$L__BB0_15;
	mov.u32 	%r130, %r131;
$L__BB0_13:
	shl.b32 	%r79, %r132, 2;
	mov.u32 	%r80, s_deques;
	add.s32 	%r81, %r80, %r79;
	ld.shared.u32 	%r82, [%r81];
	setp.ge.s32 	%p14, %r82, %r24;
	mov.u32 	%r131, %r130;
	@%p14 bra 	$L__BB0_15;
	add.s32 	%r130, %r130, 1;
	setp.eq.s32 	%p15, %r132, %r2;
	add.s32 	%r83, %r132, 1;
	selp.b32 	%r132, 0, %r83, %p15;
	setp.ne.s32 	%p16, %r130, %r139;
	mov.u32 	%r131, %r139;
	@%p16 bra 	$L__BB0_13;
$L__BB0_15:
	setp.le.s32 	%p17, %r143, %r135;
	@%p17 bra 	$L__BB0_19;
	mov.u32 	%r134, %r135;
$L__BB0_17:
	shl.b32 	%r84, %r136, 2;
	add.s32 	%r85, %r13, %r84;
	ld.shared.u32 	%r86, [%r85+4];
	setp.ge.s32 	%p18, %r86, %r24;
	mov.u32 	%r135, %r134;
	@%p18 bra 	$L__BB0_19;
	add.s32 	%r134, %r134, 1;
	setp.eq.s32 	%p19, %r136, %r2;
	add.s32 	%r87, %r136, 1;
	selp.b32 	%r136, 0, %r87, %p19;
	setp.ne.s32 	%p20, %r134, %r143;
	mov.u32 	%r135, %r143;
	@%p20 bra 	$L__BB0_17;
$L__BB0_19:
	mul.wide.u32 	%rd19, %r119, 4;
	add.s64 	%rd20, %rd2, %rd19;
	ld.global.nc.f32 	%f2, [%rd20];
	add.s64 	%rd21, %rd1, %rd19;
	ld.global.nc.f32 	%f3, [%rd21];
	abs.f32 	%f10, %f2;
	setp.equ.f32 	%p21, %f10, 0f7F800000;
	abs.f32 	%f11, %f3;
	setp.equ.f32 	%p22, %f11, 0f7F800000;
	or.pred  	%p23, %p21, %p22;
	mov.u32 	%r149, %r119;
	@%p23 bra 	$L__BB0_29;
	setp.le.s32 	%p24, %r139, %r131;
	@%p24 bra 	$L__BB0_24;
	mov.u32 	%r138, %r139;
$L__BB0_22:
	setp.eq.s32 	%p25, %r140, 0;
	add.s32 	%r88, %r140, -1;
	selp.b32 	%r39, %r2, %r88, %p25;
	shl.b32 	%r89, %r39, 2;
	mov.u32 	%r90, s_deques;
	add.s32 	%r91, %r90, %r89;
	ld.shared.u32 	%r92, [%r91];
	mul.wide.s32 	%rd22, %r92, 4;
	add.s64 	%rd23, %rd2, %rd22;
	ld.global.nc.f32 	%f13, [%rd23];
	setp.geu.f32 	%p26, %f13, %f2;
	mov.u32 	%r139, %r138;
	@%p26 bra 	$L__BB0_24;
	add.s32 	%r138, %r138, -1;
	setp.gt.s32 	%p27, %r138, %r131;
	mov.u32 	%r140, %r39;
	mov.u32 	%r139, %r131;
	@%p27 bra 	$L__BB0_22;
$L__BB0_24:
	shl.b32 	%r93, %r140, 2;
	mov.u32 	%r94, s_deques;
	add.s32 	%r95, %r94, %r93;
	st.shared.u32 	[%r95], %r119;
	setp.le.s32 	%p28, %r143, %r135;
	@%p28 bra 	$L__BB0_28;
	mov.u32 	%r142, %r143;
$L__BB0_26:
	setp.eq.s32 	%p29, %r144, 0;
	add.s32 	%r96, %r144, -1;
	selp.b32 	%r45, %r2, %r96, %p29;
	shl.b32 	%r97, %r45, 2;
	add.s32 	%r98, %r13, %r97;
	ld.shared.u32 	%r99, [%r98+4];
	mul.wide.s32 	%rd24, %r99, 4;
	add.s64 	%rd25, %rd1, %rd24;
	ld.global.nc.f32 	%f14, [%rd25];
	setp.leu.f32 	%p30, %f14, %f3;
	mov.u32 	%r143, %r142;
	@%p30 bra 	$L__BB0_28;
	add.s32 	%r142, %r142, -1;
	setp.gt.s32 	%p31, %r142, %r135;
	mov.u32 	%r144, %r45;
	mov.u32 	%r143, %r135;
	@%p31 bra 	$L__BB0_26;
$L__BB0_28:
	shl.b32 	%r100, %r144, 2;
	add.s32 	%r101, %r13, %r100;
	st.shared.u32 	[%r101+4], %r119;
	add.s32 	%r143, %r143, 1;
	setp.eq.s32 	%p32, %r144, %r2;
	add.s32 	%r102, %r144, 1;
	selp.b32 	%r144, 0, %r102, %p32;
	add.s32 	%r103, %r140, 1;
	setp.eq.s32 	%p33, %r140, %r2;
	selp.b32 	%r140, 0, %r103, %p33;
	add.s32 	%r139, %r139, 1;
	mov.u32 	%r149, %r120;
$L__BB0_29:
	mov.u32 	%r120, %r149;
	setp.lt.s32 	%p34, %r119, %r4;
	@%p34 bra 	$L__BB0_45;
	setp.lt.s32 	%p35, %r120, %r24;
	@%p35 bra 	$L__BB0_32;
	add.s32 	%r104, %r119, %r3;
	mul.wide.s32 	%rd26, %r104, 4;
	add.s64 	%rd27, %rd4, %rd26;
	mov.b32 	%r105, 2143289344;
	st.global.u32 	[%rd27], %r105;
	add.s64 	%rd28, %rd3, %rd26;
	st.global.u32 	[%rd28], %r105;
	bra.uni 	$L__BB0_45;
$L__BB0_32:
	setp.le.s32 	%p36, %r139, %r131;
	mov.b32 	%r150, -1;
	@%p36 bra 	$L__BB0_34;
	shl.b32 	%r107, %r132, 2;
	mov.u32 	%r108, s_deques;
	add.s32 	%r109, %r108, %r107;
	ld.shared.u32 	%r150, [%r109];
$L__BB0_34:
	setp.le.s32 	%p37, %r143, %r135;
	mov.b32 	%r151, -1;
	@%p37 bra 	$L__BB0_36;
	shl.b32 	%r111, %r136, 2;
	add.s32 	%r112, %r13, %r111;
	ld.shared.u32 	%r151, [%r112+4];
$L__BB0_36:
	or.b32  	%r113, %r150, %r151;
	setp.gt.s32 	%p38, %r113, -1;
	@%p38 bra 	$L__BB0_38;
	add.s32 	%r115, %r119, %r3;
	mul.wide.s32 	%rd32, %r115, 4;
	add.s64 	%rd33, %rd4, %rd32;
	mov.b32 	%r116, 2143289344;
	st.global.u32 	[%rd33], %r116;
	add.s64 	%rd34, %rd3, %rd32;
	st.global.u32 	[%rd34], %r116;
	bra.uni 	$L__BB0_45;
$L__BB0_38:
	sub.s32 	%r62, %r119, %r150;
	sub.s32 	%r63, %r119, %r151;
	setp.eq.s32 	%p39, %r62, 0;
	mov.f32 	%f23, 0f42C80000;
	@%p39 bra 	$L__BB0_41;
	setp.ge.s32 	%p40, %r62, %r2;
	mov.f32 	%f23, 0f00000000;
	@%p40 bra 	$L__BB0_41;
	cvt.rn.f32.s32 	%f17, %r62;
	neg.f32 	%f18, %f17;
	fma.rn.f32 	%f23, %f18, %f1, 0f42C80000;
$L__BB0_41:
	setp.eq.s32 	%p41, %r63, 0;
	mov.f32 	%f24, 0f42C80000;
	@%p41 bra 	$L__BB0_44;
	setp.ge.s32 	%p42, %r63, %r2;
	mov.f32 	%f24, 0f00000000;
	@%p42 bra 	$L__BB0_44;
	cvt.rn.f32.s32 	%f21, %r63;
	neg.f32 	%f22, %f21;
	fma.rn.f32 	%f24, %f22, %f1, 0f42C80000;
$L__BB0_44:
	add.s32 	%r114, %r119, %r3;
	mul.wide.s32 	%rd29, %r114, 4;
	add.s64 	%rd30, %rd4, %rd29;
	st.global.f32 	[%rd30], %f23;
	add.s64 	%rd31, %rd3, %rd29;
	st.global.f32 	[%rd31], %f24;
$L__BB0_45:
	add.s32 	%r119, %r119, 1;
	setp.ne.s32 	%p43, %r119, %r65;
	@%p43 bra 	$L__BB0_11;
$L__BB0_46:
	ret;

}
	// .globl	aroon_many_series_one_param_f32
.visible .entry aroon_many_series_one_param_f32(
	.param .u64 .ptr .align 1 aroon_many_series_one_param_f32_param_0,
	.param .u64 .ptr .align 1 aroon_many_series_one_param_f32_param_1,
	.param .u64 .ptr .align 1 aroon_many_series_one_param_f32_param_2,
	.param .u32 aroon_many_series_one_param_f32_param_3,
	.param .u32 aroon_many_series_one_param_f32_param_4,
	.param .u32 aroon_many_series_one_param_f32_param_5,
	.param .u64 .ptr .align 1 aroon_many_series_one_param_f32_param_6,
	.param .u64 .ptr .align 1 aroon_many_series_one_param_f32_param_7
)
{
	.reg .pred 	%p<44>;
	.reg .b32 	%r<149>;
	.reg .b32 	%f<25>;
	.reg .b64 	%rd<38>;

	ld.param.u64 	%rd6, [aroon_many_series_one_param_f32_param_1];
	ld.param.u64 	%rd5, [aroon_many_series_one_param_f32_param_2];
	ld.param.u32 	%r66, [aroon_many_series_one_param_f32_param_3];
	ld.param.u32 	%r67, [aroon_many_series_one_param_f32_param_4];
	ld.param.u32 	%r68, [aroon_many_series_one_param_f32_param_5];
	ld.param.u64 	%rd7, [aroon_many_series_one_param_f32_param_6];
	ld.param.u64 	%rd8, [aroon_many_series_one_param_f32_param_7];
	cvta.to.global.u64 	%rd1, %rd8;
	cvta.to.global.u64 	%rd2, %rd7;
	cvta.to.global.u64 	%rd3, %rd6;
	mov.u32 	%r1, %ctaid.x;
	setp.ge.s32 	%p1, %r1, %r67;
	setp.lt.s32 	%p2, %r66, 1;
	or.pred  	%p3, %p2, %p1;
	@%p3 bra 	$L__BB1_46;
	cvta.to.global.u64 	%rd9, %rd5;
	mul.wide.u32 	%rd10, %r1, 4;
	add.s64 	%rd11, %rd9, %rd10;
	ld.global.nc.u32 	%r2, [%rd11];
	setp.gt.s32 	%p4, %r2, -1;
	setp.lt.s32 	%p5, %r2, %r68;
	and.pred  	%p6, %p4, %p5;
	@%p6 bra 	$L__BB1_5;
	mov.u32 	%r114, %tid.x;
	setp.ge.s32 	%p42, %r114, %r68;
	@%p42 bra 	$L__BB1_46;
	mov.u32 	%r4, %ntid.x;
$L__BB1_4:
	mad.lo.s32 	%r112, %r114, %r67, %r1;
	mul.wide.s32 	%rd33, %r112, 4;
	add.s64 	%rd34, %rd2, %rd33;
	mov.b32 	%r113, 2143289344;
	st.global.u32 	[%rd34], %r113;
	add.s64 	%rd35, %rd1, %rd33;
	st.global.u32 	[%rd35], %r113;
	add.s32 	%r114, %r114, %r4;
	setp.lt.s32 	%p43, %r114, %r68;
	@%p43 bra 	$L__BB1_4;
	bra.uni 	$L__BB1_46;
$L__BB1_5:
	add.s32 	%r7, %r2, %r66;
	mov.u32 	%r8, %tid.x;
	min.s32 	%r9, %r7, %r68;
	setp.ge.s32 	%p7, %r8, %r9;
	@%p7 bra 	$L__BB1_8;
	mov.u32 	%r10, %ntid.x;
	mov.u32 	%r115, %r8;
$L__BB1_7:
	mad.lo.s32 	%r69, %r115, %r67, %r1;
	mul.wide.s32 	%rd12, %r69, 4;
	add.s64 	%rd13, %rd2, %rd12;
	mov.b32 	%r70, 2143289344;
	st.global.u32 	[%rd13], %r70;
	add.s64 	%rd14, %rd1, %rd12;
	st.global.u32 	[%rd14], %r70;
	add.s32 	%r115, %r115, %r10;
	setp.lt.s32 	%p8, %r115, %r9;
	@%p8 bra 	$L__BB1_7;
$L__BB1_8:
	bar.sync 	0;
	setp.ne.s32 	%p9, %r8, 0;
	@%p9 bra 	$L__BB1_46;
	cvt.rn.f32.u32 	%f8, %r66;
	mov.f32 	%f9, 0f42C80000;
	div.rn.f32 	%f1, %f9, %f8;
	setp.lt.s32 	%p10, %r68, 1;
	@%p10 bra 	$L__BB1_46;
	shl.b32 	%r73, %r66, 2;
	mov.u32 	%r74, s_deques;
	add.s32 	%r13, %r74, %r73;
	mov.b32 	%r117, -1073741823;
	mov.b32 	%r116, 0;
	mov.u32 	%r141, %r116;
	mov.u32 	%r133, %r116;
	mov.u32 	%r140, %r116;
	mov.u32 	%r132, %r116;
	mov.u32 	%r137, %r116;
	mov.u32 	%r129, %r116;
	mov.u32 	%r136, %r116;
	mov.u32 	%r128, %r116;
$L__BB1_11:
	sub.s32 	%r24, %r116, %r66;
	setp.le.s32 	%p11, %r136, %r128;
	@%p11 bra 	$L__BB1_15;
	mov.u32 	%r127, %r128;
$L__BB1_13:
	shl.b32 	%r75, %r129, 2;
	mov.u32 	%r76, s_deques;
	add.s32 	%r77, %r76, %r75;
	ld.shared.u32 	%r78, [%r77];
	setp.ge.s32 	%p12, %r78, %r24;
	mov.u32 	%r128, %r127;
	@%p12 bra 	$L__BB1_15;
	add.s32 	%r127, %r127, 1;
	setp.eq.s32 	%p13, %r129, %r66;
	add.s32 	%r79, %r129, 1;
	selp.b32 	%r129, 0, %r79, %p13;
	setp.ne.s32 	%p14, %r127, %r136;
	mov.u32 	%r128, %r136;
	@%p14 bra 	$L__BB1_13;
$L__BB1_15:
	setp.le.s32 	%p15, %r140, %r132;
	@%p15 bra 	$L__BB1_19;
	mov.u32 	%r131, %r132;
$L__BB1_17:
	shl.b32 	%r80, %r133, 2;
	add.s32 	%r81, %r13, %r80;
	ld.shared.u32 	%r82, [%r81+4];
	setp.ge.s32 	%p16, %r82, %r24;
	mov.u32 	%r132, %r131;
	@%p16 bra 	$L__BB1_19;
	add.s32 	%r131, %r131, 1;
	setp.eq.s32 	%p17, %r133, %r66;
	add.s32 	%r83, %r133, 1;
	selp.b32 	%r133, 0, %r83, %p17;
	setp.ne.s32 	%p18, %r131, %r140;
	mov.u32 	%r132, %r140;
	@%p18 bra 	$L__BB1_17;
$L__BB1_19:
	ld.param.u64 	%rd36, [aroon_many_series_one_param_f32_param_0];
	mad.lo.s32 	%r37, %r116, %r67, %r1;
	cvta.to.global.u64 	%rd15, %rd36;
	mul.wide.s32 	%rd16, %r37, 4;
	add.s64 	%rd17, %rd15, %rd16;
	ld.global.nc.f32 	%f2, [%rd17];
	add.s64 	%rd18, %rd3, %rd16;
	ld.global.nc.f32 	%f3, [%rd18];
	abs.f32 	%f10, %f2;
	setp.equ.f32 	%p19, %f10, 0f7F800000;
	abs.f32 	%f11, %f3;
	setp.equ.f32 	%p20, %f11, 0f7F800000;
	or.pred  	%p21, %p19, %p20;
	mov.u32 	%r146, %r116;
	@%p21 bra 	$L__BB1_29;
	setp.le.s32 	%p22, %r136, %r128;
	@%p22 bra 	$L__BB1_24;
	mov.u32 	%r135, %r136;
$L__BB1_22:
	ld.param.u64 	%rd37, [aroon_many_series_one_param_f32_param_0];
	setp.eq.s32 	%p23, %r137, 0;
	add.s32 	%r84, %r137, -1;
	selp.b32 	%r40, %r66, %r84, %p23;
	shl.b32 	%r85, %r40, 2;
	mov.u32 	%r86, s_deques;
	add.s32 	%r87, %r86, %r85;
	ld.shared.u32 	%r88, [%r87];
	mad.lo.s32 	%r89, %r88, %r67, %r1;
	cvta.to.global.u64 	%rd19, %rd37;
	mul.wide.s32 	%rd20, %r89, 4;
	add.s64 	%rd21, %rd19, %rd20;
	ld.global.nc.f32 	%f13, [%rd21];
	setp.geu.f32 	%p24, %f13, %f2;
	mov.u32 	%r136, %r135;
	@%p24 bra 	$L__BB1_24;
	add.s32 	%r135, %r135, -1;
	setp.gt.s32 	%p25, %r135, %r128;
	mov.u32 	%r137, %r40;
	mov.u32 	%r136, %r128;
	@%p25 bra 	$L__BB1_22;
$L__BB1_24:
	shl.b32 	%r90, %r137, 2;
	mov.u32 	%r91, s_deques;
	add.s32 	%r92, %r91, %r90;
	st.shared.u32 	[%r92], %r116;
	setp.le.s32 	%p26, %r140, %r132;
	@%p26 bra 	$L__BB1_28;
	mov.u32 	%r139, %r140;
$L__BB1_26:
	setp.eq.s32 	%p27, %r141, 0;
	add.s32 	%r93, %r141, -1;
	selp.b32 	%r46, %r66, %r93, %p27;
	shl.b32 	%r94, %r46, 2;
	add.s32 	%r95, %r13, %r94;
	ld.shared.u32 	%r96, [%r95+4];
	mad.lo.s32 	%r97, %r96, %r67, %r1;
	mul.wide.s32 	%rd22, %r97, 4;
	add.s64 	%rd23, %rd3, %rd22;
	ld.global.nc.f32 	%f14, [%rd23];
	setp.leu.f32 	%p28, %f14, %f3;
	mov.u32 	%r140, %r139;
	@%p28 bra 	$L__BB1_28;
	add.s32 	%r139, %r139, -1;
	setp.gt.s32 	%p29, %r139, %r132;
	mov.u32 	%r141, %r46;
	mov.u32 	%r140, %r132;
	@%p29 bra 	$L__BB1_26;
$L__BB1_28:
	shl.b32 	%r98, %r141, 2;
	add.s32 	%r99, %r13, %r98;
	st.shared.u32 	[%r99+4], %r116;
	add.s32 	%r140, %r140, 1;
	setp.eq.s32 	%p30, %r141, %r66;
	add.s32 	%r100, %r141, 1;
	selp.b32 	%r141, 0, %r100, %p30;
	add.s32 	%r101, %r137, 1;
	setp.eq.s32 	%p31, %r137, %r66;
	selp.b32 	%r137, 0, %r101, %p31;
	add.s32 	%r136, %r136, 1;
	mov.u32 	%r146, %r117;
$L__BB1_29:
	mov.u32 	%r117, %r146;
	setp.lt.s32 	%p32, %r116, %r7;
	@%p32 bra 	$L__BB1_45;
	setp.lt.s32 	%p33, %r117, %r24;
	@%p33 bra 	$L__BB1_32;
	mul.wide.u32 	%rd24, %r37, 4;
	add.s64 	%rd25, %rd2, %rd24;
	mov.b32 	%r102, 2143289344;
	st.global.u32 	[%rd25], %r102;
	add.s64 	%rd26, %rd1, %rd24;
	st.global.u32 	[%rd26], %r102;
	bra.uni 	$L__BB1_45;
$L__BB1_32:
	setp.le.s32 	%p34, %r136, %r128;
	mov.b32 	%r147, -1;
	@%p34 bra 	$L__BB1_34;
	shl.b32 	%r104, %r129, 2;
	mov.u32 	%r105, s_deques;
	add.s32 	%r106, %r105, %r104;
	ld.shared.u32 	%r147, [%r106];
$L__BB1_34:
	setp.le.s32 	%p35, %r140, %r132;
	mov.b32 	%r148, -1;
	@%p35 bra 	$L__BB1_36;
	shl.b32 	%r108, %r133, 2;
	add.s32 	%r109, %r13, %r108;
	ld.shared.u32 	%r148, [%r109+4];
$L__BB1_36:
	or.b32  	%r110, %r147, %r148;
	setp.gt.s32 	%p36, %r110, -1;
	@%p36 bra 	$L__BB1_38;
	mul.wide.u32 	%rd30, %r37, 4;
	add.s64 	%rd31, %rd2, %rd30;
	mov.b32 	%r111, 2143289344;
	st.global.u32 	[%rd31], %r111;
	add.s64 	%rd32, %rd1, %rd30;
	st.global.u32 	[%rd32], %r111;
	bra.uni 	$L__BB1_45;
$L__BB1_38:
	sub.s32 	%r63, %r116, %r147;
	sub.s32 	%r64, %r116, %r148;
	setp.eq.s32 	%p37, %r63, 0;
	mov.f32 	%f23, 0f42C80000;
	@%p37 bra 	$L__BB1_41;
	setp.ge.s32 	%p38, %r63, %r66;
	mov.f32 	%f23, 0f00000000;
	@%p38 bra 	$L__BB1_41;
	cvt.rn.f32.s32 	%f17, %r63;
	neg.f32 	%f18, %f17;
	fma.rn.f32 	%f23, %f18, %f1, 0f42C80000;
$L__BB1_41:
	setp.eq.s32 	%p39, %r64, 0;
	mov.f32 	%f24, 0f42C80000;
	@%p39 bra 	$L__BB1_44;
	setp.ge.s32 	%p40, %r64, %r66;
	mov.f32 	%f24, 0f00000000;
	@%p40 bra 	$L__BB1_44;
	cvt.rn.f32.s32 	%f21, %r64;
	neg.f32 	%f22, %f21;
	fma.rn.f32 	%f24, %f22, %f1, 0f42C80000;
$L__BB1_44:
	mul.wide.u32 	%rd27, %r37, 4;
	add.s64 	%rd28, %rd2, %rd27;
	st.global.f32 	[%rd28], %f23;
	add.s64 	%rd29, %rd1, %rd27;
	st.global.f32 	[%rd29], %f24;
$L__BB1_45:
	add.s32 	%r116, %r116, 1;
	setp.ne.s32 	%p41, %r116, %r68;
	@%p41 bra 	$L__BB1_11;
$L__BB1_46:
	ret;

}


// ===== COMPILED SASS (sm_100) =====

	.target	sm_100

	.elftype	@"ET_EXEC"


//--------------------- .note.nv.tkinfo           --------------------------
	.section	.note.nv.tkinfo,"",@"SHT_NOTE"
	.sectionflags	@"SHF_NOTE_NV_TKINFO"
	.tkinfo
        /*0018*/ 	.word	0x00000002
        /*0030*/ 	.string	""
        /*0030*/ 	.string	"ptxas"
        /*0030*/ 	.string	"Cuda compilation tools, release 13.0, V13.0.88"
        /*0030*/ 	.string	"Build cuda_13.0.r13.0/compiler.36424714_0"
        /*0030*/ 	.string	"-arch sm_100 -m 64 "



//--------------------- .note.nv.cuinfo           --------------------------
	.section	.note.nv.cuinfo,"",@"SHT_NOTE"
	.sectionflags	@"SHF_NOTE_NV_CUINFO"
        /*0018*/ 	.short	0x0002
        /*001a*/ 	.short	0x0064
        /*001c*/ 	.short	0x0082
	.zero		2


//--------------------- .nv.info                  --------------------------
	.section	.nv.info,"",@"SHT_CUDA_INFO"
	.align	4


	//----- nvinfo : EIATTR_REGCOUNT
	.align		4
        /*0000*/ 	.byte	0x04, 0x2f
        /*0002*/ 	.short	(.L_1 - .L_0)
	.align		4
.L_0:
        /*0004*/ 	.word	index@(aroon_batch_f32)
        /*0008*/ 	.word	0x00000020


	//----- nvinfo : EIATTR_FRAME_SIZE
	.align		4
.L_1:
        /*000c*/ 	.byte	0x04, 0x11
        /*000e*/ 	.short	(.L_3 - .L_2)
	.align		4
.L_2:
        /*0010*/ 	.word	index@($__internal_1_$__cuda_sm3x_div_rn_noftz_f32_slowpath)
        /*0014*/ 	.word	0x00000000


	//----- nvinfo : EIATTR_FRAME_SIZE
	.align		4
.L_3:
        /*0018*/ 	.byte	0x04, 0x11
        /*001a*/ 	.short	(.L_5 - .L_4)
	.align		4
.L_4:
        /*001c*/ 	.word	index@(aroon_batch_f32)
        /*0020*/ 	.word	0x00000000


	//----- nvinfo : EIATTR_REGCOUNT
	.align		4
.L_5:
        /*0024*/ 	.byte	0x04, 0x2f
        /*0026*/ 	.short	(.L_7 - .L_6)
	.align		4
.L_6:
        /*0028*/ 	.word	index@(aroon_many_series_one_param_f32)
        /*002c*/ 	.word	0x00000018


	//----- nvinfo : EIATTR_FRAME_SIZE
	.align		4
.L_7:
        /*0030*/ 	.byte	0x04, 0x11
        /*0032*/ 	.short	(.L_9 - .L_8)
	.align		4
.L_8:
        /*0034*/ 	.word	index@($__internal_0_$__cuda_sm3x_div_rn_noftz_f32_slowpath)
        /*0038*/ 	.word	0x00000000


	//----- nvinfo : EIATTR_FRAME_SIZE
	.align		4
.L_9:
        /*003c*/ 	.byte	0x04, 0x11
        /*003e*/ 	.short	(.L_11 - .L_10)
	.align		4
.L_10:
        /*0040*/ 	.word	index@(aroon_many_series_one_param_f32)
        /*0044*/ 	.word	0x00000000


	//----- nvinfo : EIATTR_MIN_STACK_SIZE
	.align		4
.L_11:
        /*0048*/ 	.byte	0x04, 0x12
        /*004a*/ 	.short	(.L_13 - .L_12)
	.align		4
.L_12:
        /*004c*/ 	.word	index@(aroon_many_series_one_param_f32)
        /*0050*/ 	.word	0x00000000


	//----- nvinfo : EIATTR_MIN_STACK_SIZE
	.align		4
.L_13:
        /*0054*/ 	.byte	0x04, 0x12
        /*0056*/ 	.short	(.L_15 - .L_14)
	.align		4
.L_14:
        /*0058*/ 	.word	index@(aroon_batch_f32)
        /*005c*/ 	.word	0x00000000
.L_15:


//--------------------- .nv.compat                --------------------------
	.section	.nv.compat,"",@"SHT_CUDA_COMPAT_INFO"
	.align	4
        /*0000*/ 	.byte	0x02, 0x09, 0x00, 0x00, 0x02, 0x02, 0x01, 0x00, 0x02, 0x05, 0x05, 0x00, 0x03, 0x07, 0x01, 0x01
        /*0010*/ 	.byte	0x02, 0x03, 0x00, 0x00, 0x02, 0x06, 0x01, 0x00, 0x04, 0x0b, 0x08, 0x00, 0x01, 0x00, 0x00, 0x00
        /*0020*/ 	.byte	0x00, 0x00, 0x00, 0x00


//--------------------- .nv.info.aroon_many_series_one_param_f32 --------------------------
	.section	.nv.info.aroon_many_series_one_param_f32,"",@"SHT_CUDA_INFO"
	.sectionflags	@""
	.align	4


	//----- nvinfo : EIATTR_CUDA_API_VERSION
	.align		4
        /*0000*/ 	.byte	0x04, 0x37
        /*0002*/ 	.short	(.L_17 - .L_16)
.L_16:
        /*0004*/ 	.word	0x00000082


	//----- nvinfo : EIATTR_KPARAM_INFO
	.align		4
.L_17:
        /*0008*/ 	.byte	0x04, 0x17
        /*000a*/ 	.short	(.L_19 - .L_18)
.L_18:
        /*000c*/ 	.word	0x00000000
        /*0010*/ 	.short	0x0007
        /*0012*/ 	.short	0x0030
        /*0014*/ 	.byte	0x00, 0xf5, 0x21, 0x00


	//----- nvinfo : EIATTR_KPARAM_INFO
	.align		4
.L_19:
        /*0018*/ 	.byte	0x04, 0x17
        /*001a*/ 	.short	(.L_21 - .L_20)
.L_20:
        /*001c*/ 	.word	0x00000000
        /*0020*/ 	.short	0x0006
        /*0022*/ 	.short	0x0028
        /*0024*/ 	.byte	0x00, 0xf5, 0x21, 0x00


	//----- nvinfo : EIATTR_KPARAM_INFO
	.align		4
.L_21:
        /*0028*/ 	.byte	0x04, 0x17
        /*002a*/ 	.short	(.L_23 - .L_22)
.L_22:
        /*002c*/ 	.word	0x00000000
        /*0030*/ 	.short	0x0005
        /*0032*/ 	.short	0x0020
        /*0034*/ 	.byte	0x00, 0xf0, 0x11, 0x00


	//----- nvinfo : EIATTR_KPARAM_INFO
	.align		4
.L_23:
        /*0038*/ 	.byte	0x04, 0x17
        /*003a*/ 	.short	(.L_25 - .L_24)
.L_24:
        /*003c*/ 	.word	0x00000000
        /*0040*/ 	.short	0x0004
        /*0042*/ 	.short	0x001c
        /*0044*/ 	.byte	0x00, 0xf0, 0x11, 0x00


	//----- nvinfo : EIATTR_KPARAM_INFO
	.align		4
.L_25:
        /*0048*/ 	.byte	0x04, 0x17
        /*004a*/ 	.short	(.L_27 - .L_26)
.L_26:
        /*004c*/ 	.word	0x00000000
        /*0050*/ 	.short	0x0003
        /*0052*/ 	.short	0x0018
        /*0054*/ 	.byte	0x00, 0xf0, 0x11, 0x00


	//----- nvinfo : EIATTR_KPARAM_INFO
	.align		4
.L_27:
        /*0058*/ 	.byte	0x04, 0x17
        /*005a*/ 	.short	(.L_29 - .L_28)
.L_28:
        /*005c*/ 	.word	0x00000000
        /*0060*/ 	.short	0x0002
        /*0062*/ 	.short	0x0010
        /*0064*/ 	.byte	0x00, 0xf5, 0x21, 0x00


	//----- nvinfo : EIATTR_KPARAM_INFO
	.align		4
.L_29:
        /*0068*/ 	.byte	0x04, 0x17
        /*006a*/ 	.short	(.L_31 - .L_30)
.L_30:
        /*006c*/ 	.word	0x00000000
        /*0070*/ 	.short	0x0001
        /*0072*/ 	.short	0x0008
        /*0074*/ 	.byte	0x00, 0xf5, 0x21, 0x00


	//----- nvinfo : EIATTR_KPARAM_INFO
	.align		4
.L_31:
        /*0078*/ 	.byte	0x04, 0x17
        /*007a*/ 	.short	(.L_33 - .L_32)
.L_32:
        /*007c*/ 	.word	0x00000000
        /*0080*/ 	.short	0x0000
        /*0082*/ 	.short	0x0000
        /*0084*/ 	.byte	0x00, 0xf5, 0x21, 0x00


	//----- nvinfo : EIATTR_SPARSE_MMA_MASK
	.align		4
.L_33:
        /*0088*/ 	.byte	0x03, 0x50
        /*008a*/ 	.short	0x0000


	//----- nvinfo : EIATTR_MAXREG_COUNT
	.align		4
        /*008c*/ 	.byte	0x03, 0x1b
        /*008e*/ 	.short	0x00ff


	//----- nvinfo : EIATTR_NUM_BARRIERS
	.align		4
        /*0090*/ 	.byte	0x02, 0x4c
        /*0092*/ 	.byte	0x01
	.zero		1


	//----- nvinfo : EIATTR_MERCURY_ISA_VERSION
	.align		4
        /*0094*/ 	.byte	0x03, 0x5f
        /*0096*/ 	.short	0x0101


	//----- nvinfo : EIATTR_VRC_CTA_INIT_COUNT
	.align		4
        /*0098*/ 	.byte	0x02, 0x4a
	.zero		1
	.zero		1


	//----- nvinfo : EIATTR_EXIT_INSTR_OFFSETS
	.align		4
        /*009c*/ 	.byte	0x04, 0x1c
        /*009e*/ 	.short	(.L_35 - .L_34)


	//   ....[0]....
.L_34:
        /*00a0*/ 	.word	0x00000050


	//   ....[1]....
        /*00a4*/ 	.word	0x00000100


	//   ....[2]....
        /*00a8*/ 	.word	0x000001d0


	//   ....[3]....
        /*00ac*/ 	.word	0x00000330


	//   ....[4]....
        /*00b0*/ 	.word	0x00000440


	//   ....[5]....
        /*00b4*/ 	.word	0x00000f90


	//----- nvinfo : EIATTR_CRS_STACK_SIZE
	.align		4
.L_35:
        /*00b8*/ 	.byte	0x04, 0x1e
        /*00ba*/ 	.short	(.L_37 - .L_36)
.L_36:
        /*00bc*/ 	.word	0x00000000


	//----- nvinfo : EIATTR_CBANK_PARAM_SIZE
	.align		4
.L_37:
        /*00c0*/ 	.byte	0x03, 0x19
        /*00c2*/ 	.short	0x0038


	//----- nvinfo : EIATTR_PARAM_CBANK
	.align		4
        /*00c4*/ 	.byte	0x04, 0x0a
        /*00c6*/ 	.short	(.L_39 - .L_38)
	.align		4
.L_38:
        /*00c8*/ 	.word	index@(.nv.constant0.aroon_many_series_one_param_f32)
        /*00cc*/ 	.short	0x0380
        /*00ce*/ 	.short	0x0038


	//----- nvinfo : EIATTR_SW_WAR
	.align		4
.L_39:
        /*00d0*/ 	.byte	0x04, 0x36
        /*00d2*/ 	.short	(.L_41 - .L_40)
.L_40:
        /*00d4*/ 	.word	0x00000008
.L_41:


//--------------------- .nv.info.aroon_batch_f32  --------------------------
	.section	.nv.info.aroon_batch_f32,"",@"SHT_CUDA_INFO"
	.sectionflags	@""
	.align	4


	//----- nvinfo : EIATTR_CUDA_API_VERSION
	.align		4
        /*0000*/ 	.byte	0x04, 0x37
        /*0002*/ 	.short	(.L_43 - .L_42)
.L_42:
        /*0004*/ 	.word	0x00000082


	//----- nvinfo : EIATTR_KPARAM_INFO
	.align		4
.L_43:
        /*0008*/ 	.byte	0x04, 0x17
        /*000a*/ 	.short	(.L_45 - .L_44)
.L_44:
        /*000c*/ 	.word	0x00000000
        /*0010*/ 	.short	0x0007
        /*0012*/ 	.short	0x0030
        /*0014*/ 	.byte	0x00, 0xf5, 0x21, 0x00


	//----- nvinfo : EIATTR_KPARAM_INFO
	.align		4
.L_45:
        /*0018*/ 	.byte	0x04, 0x17
        /*001a*/ 	.short	(.L_47 - .L_46)
.L_46:
        /*001c*/ 	.word	0x00000000
        /*0020*/ 	.short	0x0006
        /*0022*/ 	.short	0x0028
        /*0024*/ 	.byte	0x00, 0xf5, 0x21, 0x00


	//----- nvinfo : EIATTR_KPARAM_INFO
	.align		4
.L_47:
        /*0028*/ 	.byte	0x04, 0x17
        /*002a*/ 	.short	(.L_49 - .L_48)
.L_48:
        /*002c*/ 	.word	0x00000000
        /*0030*/ 	.short	0x0005
        /*0032*/ 	.short	0x0020
        /*0034*/ 	.byte	0x00, 0xf0, 0x11, 0x00


	//----- nvinfo : EIATTR_KPARAM_INFO
	.align		4
.L_49:
        /*0038*/ 	.byte	0x04, 0x17
        /*003a*/ 	.short	(.L_51 - .L_50)
.L_50:
        /*003c*/ 	.word	0x00000000
        /*0040*/ 	.short	0x0004
        /*0042*/ 	.short	0x001c
        /*0044*/ 	.byte	0x00, 0xf0, 0x11, 0x00


	//----- nvinfo : EIATTR_KPARAM_INFO
	.align		4
.L_51:
        /*0048*/ 	.byte	0x04, 0x17
        /*004a*/ 	.short	(.L_53 - .L_52)
.L_52:
        /*004c*/ 	.word	0x00000000
        /*0050*/ 	.short	0x0003
        /*0052*/ 	.short	0x0018
        /*0054*/ 	.byte	0x00, 0xf0, 0x11, 0x00


	//----- nvinfo : EIATTR_KPARAM_INFO
	.align		4
.L_53:
        /*0058*/ 	.byte	0x04, 0x17
        /*005a*/ 	.short	(.L_55 - .L_54)
.L_54:
        /*005c*/ 	.word	0x00000000
        /*0060*/ 	.short	0x0002
        /*0062*/ 	.short	0x0010
        /*0064*/ 	.byte	0x00, 0xf5, 0x21, 0x00


	//----- nvinfo : EIATTR_KPARAM_INFO
	.align		4
.L_55:
        /*0068*/ 	.byte	0x04, 0x17
        /*006a*/ 	.short	(.L_57 - .L_56)
.L_56:
        /*006c*/ 	.word	0x00000000
        /*0070*/ 	.short	0x0001
        /*0072*/ 	.short	0x0008
        /*0074*/ 	.byte	0x00, 0xf5, 0x21, 0x00


	//----- nvinfo : EIATTR_KPARAM_INFO
	.align		4
.L_57:
        /*0078*/ 	.byte	0x04, 0x17
        /*007a*/ 	.short	(.L_59 - .L_58)
.L_58:
        /*007c*/ 	.word	0x00000000
        /*0080*/ 	.short	0x0000
        /*0082*/ 	.short	0x0000
        /*0084*/ 	.byte	0x00, 0xf5, 0x21, 0x00


	//----- nvinfo : EIATTR_SPARSE_MMA_MASK
	.align		4
.L_59:
        /*0088*/ 	.byte	0x03, 0x50
        /*008a*/ 	.short	0x0000


	//----- nvinfo : EIATTR_MAXREG_COUNT
	.align		4
        /*008c*/ 	.byte	0x03, 0x1b
        /*008e*/ 	.short	0x00ff


	//----- nvinfo : EIATTR_NUM_BARRIERS
	.align		4
        /*0090*/ 	.byte	0x02, 0x4c
        /*0092*/ 	.byte	0x01
	.zero		1


	//----- nvinfo : EIATTR_MERCURY_ISA_VERSION
	.align		4
        /*0094*/ 	.byte	0x03, 0x5f
        /*0096*/ 	.short	0x0101


	//----- nvinfo : EIATTR_VRC_CTA_INIT_COUNT
	.align		4
        /*0098*/ 	.byte	0x02, 0x4a
	.zero		1
	.zero		1


	//----- nvinfo : EIATTR_EXIT_INSTR_OFFSETS
	.align		4
        /*009c*/ 	.byte	0x04, 0x1c
        /*009e*/ 	.short	(.L_61 - .L_60)


	//   ....[0]....
.L_60:
        /*00a0*/ 	.word	0x00000070


	//   ....[1]....
        /*00a4*/ 	.word	0x00000100


	//   ....[2]....
        /*00a8*/ 	.word	0x00000160


	//   ....[3]....
        /*00ac*/ 	.word	0x00000230


	//   ....[4]....
        /*00b0*/ 	.word	0x00000370


	//   ....[5]....
        /*00b4*/ 	.word	0x00000f00


	//----- nvinfo : EIATTR_CRS_STACK_SIZE
	.align		4
.L_61:
        /*00b8*/ 	.byte	0x04, 0x1e
        /*00ba*/ 	.short	(.L_63 - .L_62)
.L_62:
        /*00bc*/ 	.word	0x00000000


	//----- nvinfo : EIATTR_CBANK_PARAM_SIZE
	.align		4
.L_63:
        /*00c0*/ 	.byte	0x03, 0x19
        /*00c2*/ 	.short	0x0038


	//----- nvinfo : EIATTR_PARAM_CBANK
	.align		4
        /*00c4*/ 	.byte	0x04, 0x0a
        /*00c6*/ 	.short	(.L_65 - .L_64)
	.align		4
.L_64:
        /*00c8*/ 	.word	index@(.nv.constant0.aroon_batch_f32)
        /*00cc*/ 	.short	0x0380
        /*00ce*/ 	.short	0x0038


	//----- nvinfo : EIATTR_SW_WAR
	.align		4
.L_65:
        /*00d0*/ 	.byte	0x04, 0x36
        /*00d2*/ 	.short	(.L_67 - .L_66)
.L_66:
        /*00d4*/ 	.word	0x00000008
.L_67:


//--------------------- .nv.callgraph             --------------------------
	.section	.nv.callgraph,"",@"SHT_CUDA_CALLGRAPH"
	.align	4
	.sectionentsize	8
	.align		4
        /*0000*/ 	.word	0x00000000
	.align		4
        /*0004*/ 	.word	0xffffffff
	.align		4
        /*0008*/ 	.word	0x00000000
	.align		4
        /*000c*/ 	.word	0xfffffffe
	.align		4
        /*0010*/ 	.word	0x00000000
	.align		4
        /*0014*/ 	.word	0xfffffffd
	.align		4
        /*0018*/ 	.word	0x00000000
	.align		4
        /*001c*/ 	.word	0xfffffffc


//--------------------- .text.aroon_many_series_one_param_f32 --------------------------
	.section	.text.aroon_many_series_one_param_f32,"ax",@progbits
	.align	128
        .global         aroon_many_series_one_param_f32
        .type           aroon_many_series_one_param_f32,@function
        .size           aroon_many_series_one_param_f32,(.L_x_60 - aroon_many_series_one_param_f32)
        .other          aroon_many_series_one_param_f32,@"STO_CUDA_ENTRY STV_DEFAULT"
aroon_many_series_one_param_f32:
.text.aroon_many_series_one_param_f32:
[----:B------:R-:W-:Y:S01]  /*0000*/  LDC R1, c[0x0][0x37c] ;  /* 0x0000df00ff017b82 */ /* 0x000fe20000000800 */
[----:B------:R-:W0:Y:S07]  /*0010*/  S2R R6, SR_CTAID.X ;  /* 0x0000000000067919 */ /* 0x000e2e0000002500 */
[----:B------:R-:W0:Y:S02]  /*0020*/  LDC.64 R2, c[0x0][0x398] ;  /* 0x0000e600ff027b82 */ /* 0x000e240000000a00 */
[----:B0-----:R-:W-:-:S04]  /*0030*/  ISETP.GE.AND P0, PT, R6, R3, PT ;  /* 0x000000030600720c */ /* 0x001fc80003f06270 */
[----:B------:R-:W-:-:S13]  /*0040*/  ISETP.LT.OR P0, PT, R2, 0x1, P0 ;  /* 0x000000010200780c */ /* 0x000fda0000701670 */
[----:B------:R-:W-:Y:S05]  /*0050*/  @P0 EXIT ;  /* 0x000000000000094d */ /* 0x000fea0003800000 */
[----:B------:R-:W0:Y:S01]  /*0060*/  LDC.64 R4, c[0x0][0x390] ;  /* 0x0000e400ff047b82 */ /* 0x000e220000000a00 */
[----:B------:R-:W1:Y:S01]  /*0070*/  LDCU.64 UR10, c[0x0][0x358] ;  /* 0x00006b00ff0a77ac */ /* 0x000e620008000a00 */
[----:B------:R-:W2:Y:S01]  /*0080*/  LDCU UR5, c[0x0][0x3a0] ;  /* 0x00007400ff0577ac */ /* 0x000ea20008000800 */
[----:B0-----:R-:W-:-:S06]  /*0090*/  IMAD.WIDE.U32 R4, R6, 0x4, R4 ;  /* 0x0000000406047825 */ /* 0x001fcc00078e0004 */
[----:B-1----:R-:W2:Y:S02]  /*00a0*/  LDG.E.CONSTANT R5, desc[UR10][R4.64] ;  /* 0x0000000a04057981 */ /* 0x002ea4000c1e9900 */
[C---:B--2---:R-:W-:Y:S02]  /*00b0*/  ISETP.GE.AND P0, PT, R5.reuse, UR5, PT ;  /* 0x0000000505007c0c */ /* 0x044fe4000bf06270 */
[----:B------:R-:W-:-:S13]  /*00c0*/  ISETP.GT.AND P1, PT, R5, -0x1, PT ;  /* 0xffffffff0500780c */ /* 0x000fda0003f24270 */
[----:B------:R-:W-:Y:S05]  /*00d0*/  @!P0 BRA P1, `(.L_x_0) ;  /* 0x0000000000408947 */ /* 0x000fea0000800000 */
[----:B------:R-:W0:Y:S02]  /*00e0*/  S2R R0, SR_TID.X ;  /* 0x0000000000007919 */ /* 0x000e240000002100 */
[----:B0-----:R-:W-:-:S13]  /*00f0*/  ISETP.GE.AND P0, PT, R0, UR5, PT ;  /* 0x0000000500007c0c */ /* 0x001fda000bf06270 */
[----:B------:R-:W-:Y:S05]  /*0100*/  @P0 EXIT ;  /* 0x000000000000094d */ /* 0x000fea0003800000 */
[----:B------:R-:W0:Y:S01]  /*0110*/  LDC.64 R10, c[0x0][0x3a8] ;  /* 0x0000ea00ff0a7b82 */ /* 0x000e220000000a00 */
[----:B------:R-:W-:Y:S01]  /*0120*/  IMAD.MOV.U32 R7, RZ, RZ, 0x7fc00000 ;  /* 0x7fc00000ff077424 */ /* 0x000fe200078e00ff */
[----:B------:R-:W1:Y:S06]  /*0130*/  LDCU UR4, c[0x0][0x360] ;  /* 0x00006c00ff0477ac */ /* 0x000e6c0008000800 */
[----:B------:R-:W2:Y:S02]  /*0140*/  LDC.64 R12, c[0x0][0x3b0] ;  /* 0x0000ec00ff0c7b82 */ /* 0x000ea40000000a00 */
.L_x_1:
[C---:B---3--:R-:W-:Y:S02]  /*0150*/  IMAD R9, R0.reuse, R3, R6 ;  /* 0x0000000300097224 */ /* 0x048fe400078e0206 */
[----:B-1----:R-:W-:Y:S02]  /*0160*/  VIADD R0, R0, UR4 ;  /* 0x0000000400007c36 */ /* 0x002fe40008000000 */
[----:B0-----:R-:W-:-:S03]  /*0170*/  IMAD.WIDE R4, R9, 0x4, R10 ;  /* 0x0000000409047825 */ /* 0x001fc600078e020a */
[----:B------:R-:W-:Y:S01]  /*0180*/  ISETP.GE.AND P0, PT, R0, UR5, PT ;  /* 0x0000000500007c0c */ /* 0x000fe2000bf06270 */
[----:B--2---:R-:W-:Y:S01]  /*0190*/  IMAD.WIDE R8, R9, 0x4, R12 ;  /* 0x0000000409087825 */ /* 0x004fe200078e020c */
[----:B------:R3:W-:Y:S04]  /*01a0*/  STG.E desc[UR10][R4.64], R7 ;  /* 0x0000000704007986 */ /* 0x0007e8000c10190a */
[----:B------:R3:W-:Y:S07]  /*01b0*/  STG.E desc[UR10][R8.64], R7 ;  /* 0x0000000708007986 */ /* 0x0007ee000c10190a */
[----:B------:R-:W-:Y:S05]  /*01c0*/  @!P0 BRA `(.L_x_1) ;  /* 0xfffffffc00e08947 */ /* 0x000fea000383ffff */
[----:B------:R-:W-:Y:S05]  /*01d0*/  EXIT ;  /* 0x000000000000794d */ /* 0x000fea0003800000 */
.L_x_0:
[----:B------:R-:W0:Y:S01]  /*01e0*/  S2R R15, SR_TID.X ;  /* 0x00000000000f7919 */ /* 0x000e220000002100 */
[----:B------:R-:W-:Y:S01]  /*01f0*/  IMAD.IADD R7, R5, 0x1, R2 ;  /* 0x0000000105077824 */ /* 0x000fe200078e0202 */
[----:B------:R-:W-:Y:S04]  /*0200*/  BSSY.RECONVERGENT B0, `(.L_x_2) ;  /* 0x0000011000007945 */ /* 0x000fe80003800200 */
[----:B------:R-:W-:-:S04]  /*0210*/  VIMNMX R0, PT, PT, R7, UR5, PT ;  /* 0x0000000507007c48 */ /* 0x000fc8000bfe0100 */
[C---:B0-----:R-:W-:Y:S02]  /*0220*/  ISETP.GE.AND P0, PT, R15.reuse, R0, PT ;  /* 0x000000000f00720c */ /* 0x041fe40003f06270 */
[----:B------:R-:W-:-:S11]  /*0230*/  ISETP.NE.AND P1, PT, R15, RZ, PT ;  /* 0x000000ff0f00720c */ /* 0x000fd60003f25270 */
[----:B------:R-:W-:Y:S05]  /*0240*/  @P0 BRA `(.L_x_3) ;  /* 0x0000000000300947 */ /* 0x000fea0003800000 */
[----:B------:R-:W0:Y:S01]  /*0250*/  LDC R14, c[0x0][0x360] ;  /* 0x0000d800ff0e7b82 */ /* 0x000e220000000800 */
[----:B------:R-:W-:-:S07]  /*0260*/  IMAD.MOV.U32 R17, RZ, RZ, 0x7fc00000 ;  /* 0x7fc00000ff117424 */ /* 0x000fce00078e00ff */
[----:B------:R-:W1:Y:S08]  /*0270*/  LDC.64 R10, c[0x0][0x3a8] ;  /* 0x0000ea00ff0a7b82 */ /* 0x000e700000000a00 */
[----:B------:R-:W2:Y:S02]  /*0280*/  LDC.64 R12, c[0x0][0x3b0] ;  /* 0x0000ec00ff0c7b82 */ /* 0x000ea40000000a00 */
.L_x_4:
[----:B---3--:R-:W-:Y:S02]  /*0290*/  IMAD R9, R15, R3, R6 ;  /* 0x000000030f097224 */ /* 0x008fe400078e0206 */
[----:B0-----:R-:W-:Y:S02]  /*02a0*/  IMAD.IADD R15, R14, 0x1, R15 ;  /* 0x000000010e0f7824 */ /* 0x001fe400078e020f */
[----:B-1----:R-:W-:-:S03]  /*02b0*/  IMAD.WIDE R4, R9, 0x4, R10 ;  /* 0x0000000409047825 */ /* 0x002fc600078e020a */
[----:B------:R-:W-:Y:S01]  /*02c0*/  ISETP.GE.AND P0, PT, R15, R0, PT ;  /* 0x000000000f00720c */ /* 0x000fe20003f06270 */
[----:B--2---:R-:W-:Y:S01]  /*02d0*/  IMAD.WIDE R8, R9, 0x4, R12 ;  /* 0x0000000409087825 */ /* 0x004fe200078e020c */
[----:B------:R3:W-:Y:S04]  /*02e0*/  STG.E desc[UR10][R4.64], R17 ;  /* 0x0000001104007986 */ /* 0x0007e8000c10190a */
[----:B------:R3:W-:Y:S07]  /*02f0*/  STG.E desc[UR10][R8.64], R17 ;  /* 0x0000001108007986 */ /* 0x0007ee000c10190a */
[----:B------:R-:W-:Y:S05]  /*0300*/  @!P0 BRA `(.L_x_4) ;  /* 0xfffffffc00e08947 */ /* 0x000fea000383ffff */
.L_x_3:
[----:B------:R-:W-:Y:S05]  /*0310*/  BSYNC.RECONVERGENT B0 ;  /* 0x0000000000007941 */ /* 0x000fea0003800200 */
.L_x_2:
[----:B------:R-:W-:Y:S06]  /*0320*/  BAR.SYNC.DEFER_BLOCKING 0x0 ;  /* 0x0000000000007b1d */ /* 0x000fec0000010000 */
[----:B------:R-:W-:Y:S05]  /*0330*/  @P1 EXIT ;  /* 0x000000000000194d */ /* 0x000fea0003800000 */
[----:B------:R-:W-:Y:S01]  /*0340*/  I2FP.F32.U32 R3, R2 ;  /* 0x0000000200037245 */ /* 0x000fe20000201000 */
[----:B------:R-:W-:Y:S02]  /*0350*/  UMOV UR4, 0x42c80000 ;  /* 0x42c8000000047882 */ /* 0x000fe40000000000 */
[----:B------:R-:W-:Y:S01]  /*0360*/  IMAD.U32 R2, RZ, RZ, UR4 ;  /* 0x00000004ff027e24 */ /* 0x000fe2000f8e00ff */
[----:B------:R-:W3:Y:S08]  /*0370*/  MUFU.RCP R0, R3 ;  /* 0x0000000300007308 */ /* 0x000ef00000001000 */
[----:B------:R-:W0:Y:S01]  /*0380*/  FCHK P0, R2, R3 ;  /* 0x0000000302007302 */ /* 0x000e220000000000 */
[----:B---3--:R-:W-:-:S04]  /*0390*/  FFMA R5, -R3, R0, 1 ;  /* 0x3f80000003057423 */ /* 0x008fc80000000100 */
[----:B------:R-:W-:-:S04]  /*03a0*/  FFMA R0, R0, R5, R0 ;  /* 0x0000000500007223 */ /* 0x000fc80000000000 */
[----:B------:R-:W-:-:S04]  /*03b0*/  FFMA R14, R0, 100, RZ ;  /* 0x42c80000000e7823 */ /* 0x000fc800000000ff */
[----:B------:R-:W-:-:S04]  /*03c0*/  FFMA R5, -R3, R14, 100 ;  /* 0x42c8000003057423 */ /* 0x000fc8000000010e */
[----:B------:R-:W-:Y:S01]  /*03d0*/  FFMA R14, R0, R5, R14 ;  /* 0x00000005000e7223 */ /* 0x000fe2000000000e */
[----:B0-----:R-:W-:Y:S06]  /*03e0*/  @!P0 BRA `(.L_x_5) ;  /* 0x00000000000c8947 */ /* 0x001fec0003800000 */
[----:B------:R-:W-:-:S07]  /*03f0*/  MOV R2, 0x410 ;  /* 0x0000041000027802 */ /* 0x000fce0000000f00 */
[----:B------:R-:W-:Y:S05]  /*0400*/  CALL.REL.NOINC `($__internal_0_$__cuda_sm3x_div_rn_noftz_f32_slowpath) ;  /* 0x0000000800e47944 */ /* 0x000fea0003c00000 */
[----:B------:R-:W-:-:S07]  /*0410*/  IMAD.MOV.U32 R14, RZ, RZ, R8 ;  /* 0x000000ffff0e7224 */ /* 0x000fce00078e0008 */
.L_x_5:
[----:B------:R-:W0:Y:S02]  /*0420*/  LDC R0, c[0x0][0x3a0] ;  /* 0x0000e800ff007b82 */ /* 0x000e240000000800 */
[----:B0-----:R-:W-:-:S13]  /*0430*/  ISETP.GE.AND P0, PT, R0, 0x1, PT ;  /* 0x000000010000780c */ /* 0x001fda0003f06270 */
[----:B------:R-:W-:Y:S05]  /*0440*/  @!P0 EXIT ;  /* 0x000000000000894d */ /* 0x000fea0003800000 */
[----:B------:R-:W0:Y:S01]  /*0450*/  S2UR UR5, SR_CgaCtaId ;  /* 0x00000000000579c3 */ /* 0x000e220000008800 */
[----:B------:R-:W1:Y:S01]  /*0460*/  LDCU UR6, c[0x0][0x398] ;  /* 0x00007300ff0677ac */ /* 0x000e620008000800 */
[----:B------:R-:W-:Y:S02]  /*0470*/  HFMA2 R15, -RZ, RZ, 0, 0 ;  /* 0x00000000ff0f7431 */ /* 0x000fe400000001ff */
[----:B------:R-:W-:Y:S01]  /*0480*/  IMAD.MOV.U32 R13, RZ, RZ, -0x3fffffff ;  /* 0xc0000001ff0d7424 */ /* 0x000fe200078e00ff */
[----:B------:R-:W-:Y:S01]  /*0490*/  CS2R R10, SRZ ;  /* 0x00000000000a7805 */ /* 0x000fe2000001ff00 */
[----:B------:R-:W-:Y:S01]  /*04a0*/  UMOV UR4, 0x400 ;  /* 0x0000040000047882 */ /* 0x000fe20000000000 */
[----:B------:R-:W-:Y:S02]  /*04b0*/  IMAD.MOV.U32 R12, RZ, RZ, RZ ;  /* 0x000000ffff0c7224 */ /* 0x000fe400078e00ff */
[----:B------:R-:W-:Y:S02]  /*04c0*/  IMAD.MOV.U32 R17, RZ, RZ, RZ ;  /* 0x000000ffff117224 */ /* 0x000fe400078e00ff */
[----:B------:R-:W-:-:S02]  /*04d0*/  IMAD.MOV.U32 R8, RZ, RZ, RZ ;  /* 0x000000ffff087224 */ /* 0x000fc400078e00ff */
[----:B------:R-:W-:Y:S01]  /*04e0*/  IMAD.MOV.U32 R0, RZ, RZ, RZ ;  /* 0x000000ffff007224 */ /* 0x000fe200078e00ff */
[----:B0-----:R-:W-:-:S03]  /*04f0*/  ULEA UR4, UR5, UR4, 0x18 ;  /* 0x0000000405047291 */ /* 0x001fc6000f8ec0ff */
[----:B------:R-:W-:Y:S01]  /*0500*/  UMOV UR5, URZ ;  /* 0x000000ff00057c82 */ /* 0x000fe20008000000 */
[----:B-1----:R-:W-:-:S03]  /*0510*/  ULEA UR6, UR6, UR4, 0x2 ;  /* 0x0000000406067291 */ /* 0x002fc6000f8e10ff */
[----:B------:R-:W-:-:S09]  /*0520*/  UMOV UR4, URZ ;  /* 0x000000ff00047c82 */ /* 0x000fd20008000000 */
.L_x_20:
[----:B------:R-:W0:Y:S01]  /*0530*/  LDCU UR7, c[0x0][0x398] ;  /* 0x00007300ff0777ac */ /* 0x000e220008000800 */
[----:B------:R-:W-:Y:S01]  /*0540*/  ISETP.GT.AND P0, PT, R15, R0, PT ;  /* 0x000000000f00720c */ /* 0x000fe20003f04270 */
[----:B0-----:R-:W-:-:S12]  /*0550*/  VIADD R16, R12, -UR7 ;  /* 0x800000070c107c36 */ /* 0x001fd80008000000 */
[----:B-123--:R-:W-:Y:S05]  /*0560*/  @!P0 BRA `(.L_x_6) ;  /* 0x00000000003c8947 */ /* 0x00efea0003800000 */
[----:B------:R-:W0:Y:S01]  /*0570*/  S2R R3, SR_CgaCtaId ;  /* 0x0000000000037919 */ /* 0x000e220000008800 */
[----:B------:R-:W1:Y:S01]  /*0580*/  LDC R9, c[0x0][0x398] ;  /* 0x0000e600ff097b82 */ /* 0x000e620000000800 */
[----:B------:R-:W-:-:S04]  /*0590*/  MOV R2, 0x400 ;  /* 0x0000040000027802 */ /* 0x000fc80000000f00 */
[----:B0-----:R-:W-:-:S07]  /*05a0*/  LEA R5, R3, R2, 0x18 ;  /* 0x0000000203057211 */ /* 0x001fce00078ec0ff */
.L_x_7:
[----:B------:R-:W-:-:S05]  /*05b0*/  IMAD R2, R8, 0x4, R5 ;  /* 0x0000000408027824 */ /* 0x000fca00078e0205 */
[----:B------:R-:W0:Y:S02]  /*05c0*/  LDS R3, [R2] ;  /* 0x0000000002037984 */ /* 0x000e240000000800 */
[----:B0-----:R-:W-:-:S13]  /*05d0*/  ISETP.GE.AND P0, PT, R3, R16, PT ;  /* 0x000000100300720c */ /* 0x001fda0003f06270 */
[----:B------:R-:W-:Y:S05]  /*05e0*/  @P0 BRA `(.L_x_6) ;  /* 0x00000000001c0947 */ /* 0x000fea0003800000 */
[----:B------:R-:W-:Y:S01]  /*05f0*/  VIADD R0, R0, 0x1 ;  /* 0x0000000100007836 */ /* 0x000fe20000000000 */
[C---:B-1----:R-:W-:Y:S01]  /*0600*/  ISETP.NE.AND P0, PT, R8.reuse, R9, PT ;  /* 0x000000090800720c */ /* 0x042fe20003f05270 */
[----:B------:R-:W-:-:S03]  /*0610*/  VIADD R8, R8, 0x1 ;  /* 0x0000000108087836 */ /* 0x000fc60000000000 */
[----:B------:R-:W-:Y:S02]  /*0620*/  ISETP.NE.AND P1, PT, R0, R15, PT ;  /* 0x0000000f0000720c */ /* 0x000fe40003f25270 */
[----:B------:R-:W-:-:S11]  /*0630*/  SEL R8, R8, RZ, P0 ;  /* 0x000000ff08087207 */ /* 0x000fd60000000000 */
[----:B------:R-:W-:Y:S05]  /*0640*/  @P1 BRA `(.L_x_7) ;  /* 0xfffffffc00d81947 */ /* 0x000fea000383ffff */
[----:B------:R-:W-:-:S07]  /*0650*/  IMAD.MOV.U32 R0, RZ, RZ, R15 ;  /* 0x000000ffff007224 */ /* 0x000fce00078e000f */
.L_x_6:
[----:B------:R-:W-:-:S13]  /*0660*/  ISETP.GT.AND P0, PT, R17, R10, PT ;  /* 0x0000000a1100720c */ /* 0x000fda0003f04270 */
[----:B------:R-:W-:Y:S05]  /*0670*/  @!P0 BRA `(.L_x_8) ;  /* 0x0000000000308947 */ /* 0x000fea0003800000 */
[----:B------:R-:W0:Y:S02]  /*0680*/  LDC R4, c[0x0][0x398] ;  /* 0x0000e600ff047b82 */ /* 0x000e240000000800 */
.L_x_9:
[----:B------:R-:W-:-:S05]  /*0690*/  LEA R2, R11, UR6, 0x2 ;  /* 0x000000060b027c11 */ /* 0x000fca000f8e10ff */
[----:B------:R-:W2:Y:S02]  /*06a0*/  LDS R3, [R2+0x4] ;  /* 0x0000040002037984 */ /* 0x000ea40000000800 */
[----:B--2---:R-:W-:-:S13]  /*06b0*/  ISETP.GE.AND P0, PT, R3, R16, PT ;  /* 0x000000100300720c */ /* 0x004fda0003f06270 */
[----:B------:R-:W-:Y:S05]  /*06c0*/  @P0 BRA `(.L_x_8) ;  /* 0x00000000001c0947 */ /* 0x000fea0003800000 */
[----:B------:R-:W-:Y:S01]  /*06d0*/  VIADD R10, R10, 0x1 ;  /* 0x000000010a0a7836 */ /* 0x000fe20000000000 */
[C---:B0-----:R-:W-:Y:S01]  /*06e0*/  ISETP.NE.AND P0, PT, R11.reuse, R4, PT ;  /* 0x000000040b00720c */ /* 0x041fe20003f05270 */
[----:B------:R-:W-:-:S03]  /*06f0*/  VIADD R11, R11, 0x1 ;  /* 0x000000010b0b7836 */ /* 0x000fc60000000000 */
[----:B------:R-:W-:Y:S02]  /*0700*/  ISETP.NE.AND P1, PT, R10, R17, PT ;  /* 0x000000110a00720c */ /* 0x000fe40003f25270 */
[----:B------:R-:W-:-:S11]  /*0710*/  SEL R11, R11, RZ, P0 ;  /* 0x000000ff0b0b7207 */ /* 0x000fd60000000000 */
[----:B------:R-:W-:Y:S05]  /*0720*/  @P1 BRA `(.L_x_9) ;  /* 0xfffffffc00d81947 */ /* 0x000fea000383ffff */
[----:B------:R-:W-:-:S07]  /*0730*/  IMAD.MOV.U32 R10, RZ, RZ, R17 ;  /* 0x000000ffff0a7224 */ /* 0x000fce00078e0011 */
.L_x_8:
[----:B0-----:R-:W0:Y:S01]  /*0740*/  LDC.64 R4, c[0x0][0x388] ;  /* 0x0000e200ff047b82 */ /* 0x001e220000000a00 */
[----:B------:R-:W1:Y:S07]  /*0750*/  LDCU UR7, c[0x0][0x39c] ;  /* 0x00007380ff0777ac */ /* 0x000e6e0008000800 */
[----:B------:R-:W2:Y:S01]  /*0760*/  LDC.64 R2, c[0x0][0x380] ;  /* 0x0000e000ff027b82 */ /* 0x000ea20000000a00 */
[----:B-1----:R-:W-:-:S04]  /*0770*/  IMAD R9, R12, UR7, R6 ;  /* 0x000000070c097c24 */ /* 0x002fc8000f8e0206 */
[----:B0-----:R-:W-:-:S05]  /*0780*/  IMAD.WIDE R4, R9, 0x4, R4 ;  /* 0x0000000409047825 */ /* 0x001fca00078e0204 */
[----:B------:R-:W3:Y:S01]  /*0790*/  LDG.E.CONSTANT R18, desc[UR10][R4.64] ;  /* 0x0000000a04127981 */ /* 0x000ee2000c1e9900 */
[----:B--2---:R-:W-:-:S05]  /*07a0*/  IMAD.WIDE R2, R9, 0x4, R2 ;  /* 0x0000000409027825 */ /* 0x004fca00078e0202 */
[----:B------:R-:W2:Y:S01]  /*07b0*/  LDG.E.CONSTANT R21, desc[UR10][R2.64] ;  /* 0x0000000a02157981 */ /* 0x000ea2000c1e9900 */
[----:B------:R-:W-:Y:S02]  /*07c0*/  MOV R19, R12 ;  /* 0x0000000c00137202 */ /* 0x000fe40000000f00 */
[----:B---3--:R-:W-:-:S04]  /*07d0*/  FSETP.NE.AND P0, PT, |R18|, +INF , PT ;  /* 0x7f8000001200780b */ /* 0x008fc80003f05200 */
[----:B--2---:R-:W-:-:S13]  /*07e0*/  FSETP.EQU.OR P0, PT, |R21|, +INF , !P0 ;  /* 0x7f8000001500780b */ /* 0x004fda000470a600 */
[----:B------:R-:W-:Y:S05]  /*07f0*/  @P0 BRA `(.L_x_10) ;  /* 0x0000000000e80947 */ /* 0x000fea0003800000 */
[----:B------:R-:W-:-:S13]  /*0800*/  ISETP.GT.AND P0, PT, R15, R0, PT ;  /* 0x000000000f00720c */ /* 0x000fda0003f04270 */
[----:B------:R-:W-:Y:S05]  /*0810*/  @!P0 BRA `(.L_x_11) ;  /* 0x0000000000508947 */ /* 0x000fea0003800000 */
[----:B------:R-:W0:Y:S01]  /*0820*/  S2UR UR8, SR_CgaCtaId ;  /* 0x00000000000879c3 */ /* 0x000e220000008800 */
[----:B------:R-:W-:Y:S01]  /*0830*/  UMOV UR7, 0x400 ;  /* 0x0000040000077882 */ /* 0x000fe20000000000 */
[----:B------:R-:W1:Y:S06]  /*0840*/  LDCU UR12, c[0x0][0x39c] ;  /* 0x00007380ff0c77ac */ /* 0x000e6c0008000800 */
[----:B------:R-:W2:Y:S01]  /*0850*/  LDC.64 R2, c[0x0][0x380] ;  /* 0x0000e000ff027b82 */ /* 0x000ea20000000a00 */
[----:B01----:R-:W-:-:S12]  /*0860*/  ULEA UR8, UR8, UR7, 0x18 ;  /* 0x0000000708087291 */ /* 0x003fd8000f8ec0ff */
.L_x_12:
[----:B------:R-:W-:Y:S02]  /*0870*/  UIADD3 UR7, UPT, UPT, UR5, -0x1, URZ ;  /* 0xffffffff05077890 */ /* 0x000fe4000fffe0ff */
[----:B------:R-:W-:-:S11]  /*0880*/  UISETP.NE.AND UP0, UPT, UR5, URZ, UPT ;  /* 0x000000ff0500728c */ /* 0x000fd6000bf05270 */
[----:B------:R-:W0:Y:S02]  /*0890*/  @!UP0 LDCU UR7, c[0x0][0x398] ;  /* 0x00007300ff0787ac */ /* 0x000e240008000800 */
[----:B0-----:R-:W-:-:S09]  /*08a0*/  ULEA UR9, UR7, UR8, 0x2 ;  /* 0x0000000807097291 */ /* 0x001fd2000f8e10ff */
[----:B------:R-:W0:Y:S02]  /*08b0*/  LDS R5, [UR9] ;  /* 0x00000009ff057984 */ /* 0x000e240008000800 */
[----:B0-----:R-:W-:-:S04]  /*08c0*/  IMAD R5, R5, UR12, R6 ;  /* 0x0000000c05057c24 */ /* 0x001fc8000f8e0206 */
[----:B--2---:R-:W-:-:S06]  /*08d0*/  IMAD.WIDE R4, R5, 0x4, R2 ;  /* 0x0000000405047825 */ /* 0x004fcc00078e0202 */
[----:B------:R-:W2:Y:S02]  /*08e0*/  LDG.E.CONSTANT R4, desc[UR10][R4.64] ;  /* 0x0000000a04047981 */ /* 0x000ea4000c1e9900 */
[----:B--2---:R-:W-:-:S13]  /*08f0*/  FSETP.GEU.AND P0, PT, R4, R21, PT ;  /* 0x000000150400720b */ /* 0x004fda0003f0e000 */
[----:B------:R-:W-:Y:S05]  /*0900*/  @P0 BRA `(.L_x_11) ;  /* 0x0000000000140947 */ /* 0x000fea0003800000 */
[----:B------:R-:W-:Y:S01]  /*0910*/  VIADD R15, R15, 0xffffffff ;  /* 0xffffffff0f0f7836 */ /* 0x000fe20000000000 */
[----:B------:R-:W-:-:S04]  /*0920*/  UMOV UR5, UR7 ;  /* 0x0000000700057c82 */ /* 0x000fc80008000000 */
[----:B------:R-:W-:-:S13]  /*0930*/  ISETP.GT.AND P0, PT, R15, R0, PT ;  /* 0x000000000f00720c */ /* 0x000fda0003f04270 */
[----:B------:R-:W-:Y:S05]  /*0940*/  @P0 BRA `(.L_x_12) ;  /* 0xfffffffc00c80947 */ /* 0x000fea000383ffff */
[----:B------:R-:W-:-:S07]  /*0950*/  IMAD.MOV.U32 R15, RZ, RZ, R0 ;  /* 0x000000ffff0f7224 */ /* 0x000fce00078e0000 */
.L_x_11:
[----:B------:R-:W0:Y:S01]  /*0960*/  S2UR UR8, SR_CgaCtaId ;  /* 0x00000000000879c3 */ /* 0x000e220000008800 */
[----:B------:R-:W-:Y:S01]  /*0970*/  UMOV UR7, 0x400 ;  /* 0x0000040000077882 */ /* 0x000fe20000000000 */
[----:B------:R-:W-:Y:S01]  /*0980*/  ISETP.GT.AND P0, PT, R17, R10, PT ;  /* 0x0000000a1100720c */ /* 0x000fe20003f04270 */
[----:B0-----:R-:W-:-:S04]  /*0990*/  ULEA UR7, UR8, UR7, 0x18 ;  /* 0x0000000708077291 */ /* 0x001fc8000f8ec0ff */
[----:B------:R-:W-:-:S09]  /*09a0*/  ULEA UR7, UR5, UR7, 0x2 ;  /* 0x0000000705077291 */ /* 0x000fd2000f8e10ff */
[----:B------:R0:W-:Y:S01]  /*09b0*/  STS [UR7], R12 ;  /* 0x0000000cff007988 */ /* 0x0001e20008000807 */
[----:B------:R-:W-:Y:S05]  /*09c0*/  @!P0 BRA `(.L_x_13) ;  /* 0x0000000000448947 */ /* 0x000fea0003800000 */
[----:B------:R-:W1:Y:S01]  /*09d0*/  LDC.64 R2, c[0x0][0x388] ;  /* 0x0000e200ff027b82 */ /* 0x000e620000000a00 */
[----:B------:R-:W2:Y:S02]  /*09e0*/  LDCU UR9, c[0x0][0x39c] ;  /* 0x00007380ff0977ac */ /* 0x000ea40008000800 */
.L_x_14:
[----:B------:R-:W-:Y:S02]  /*09f0*/  UIADD3 UR7, UPT, UPT, UR4, -0x1, URZ ;  /* 0xffffffff04077890 */ /* 0x000fe4000fffe0ff */
[----:B------:R-:W-:-:S11]  /*0a00*/  UISETP.NE.AND UP0, UPT, UR4, URZ, UPT ;  /* 0x000000ff0400728c */ /* 0x000fd6000bf05270 */
[----:B------:R-:W3:Y:S02]  /*0a10*/  @!UP0 LDCU UR7, c[0x0][0x398] ;  /* 0x00007300ff0787ac */ /* 0x000ee40008000800 */
[----:B---3--:R-:W-:-:S09]  /*0a20*/  ULEA UR8, UR7, UR6, 0x2 ;  /* 0x0000000607087291 */ /* 0x008fd2000f8e10ff */
[----:B------:R-:W2:Y:S02]  /*0a30*/  LDS R5, [UR8+0x4] ;  /* 0x00000408ff057984 */ /* 0x000ea40008000800 */
[----:B--2---:R-:W-:-:S04]  /*0a40*/  IMAD R5, R5, UR9, R6 ;  /* 0x0000000905057c24 */ /* 0x004fc8000f8e0206 */
[----:B-1----:R-:W-:-:S06]  /*0a50*/  IMAD.WIDE R4, R5, 0x4, R2 ;  /* 0x0000000405047825 */ /* 0x002fcc00078e0202 */
[----:B------:R-:W2:Y:S02]  /*0a60*/  LDG.E.CONSTANT R5, desc[UR10][R4.64] ;  /* 0x0000000a04057981 */ /* 0x000ea4000c1e9900 */
[----:B--2---:R-:W-:-:S13]  /*0a70*/  FSETP.GT.AND P0, PT, R5, R18, PT ;  /* 0x000000120500720b */ /* 0x004fda0003f04000 */
[----:B------:R-:W-:Y:S05]  /*0a80*/  @!P0 BRA `(.L_x_13) ;  /* 0x0000000000148947 */ /* 0x000fea0003800000 */
[----:B------:R-:W-:Y:S01]  /*0a90*/  VIADD R17, R17, 0xffffffff ;  /* 0xffffffff11117836 */ /* 0x000fe20000000000 */
[----:B------:R-:W-:-:S04]  /*0aa0*/  UMOV UR4, UR7 ;  /* 0x0000000700047c82 */ /* 0x000fc80008000000 */
[----:B------:R-:W-:-:S13]  /*0ab0*/  ISETP.GT.AND P0, PT, R17, R10, PT ;  /* 0x0000000a1100720c */ /* 0x000fda0003f04270 */
[----:B------:R-:W-:Y:S05]  /*0ac0*/  @P0 BRA `(.L_x_14) ;  /* 0xfffffffc00c80947 */ /* 0x000fea000383ffff */
[----:B------:R-:W-:-:S07]  /*0ad0*/  IMAD.MOV.U32 R17, RZ, RZ, R10 ;  /* 0x000000ffff117224 */ /* 0x000fce00078e000a */
.L_x_13:
[----:B------:R-:W1:Y:S01]  /*0ae0*/  LDCU UR9, c[0x0][0x398] ;  /* 0x00007300ff0977ac */ /* 0x000e620008000800 */
[----:B------:R-:W-:Y:S02]  /*0af0*/  VIADD R17, R17, 0x1 ;  /* 0x0000000111117836 */ /* 0x000fe40000000000 */
[----:B------:R-:W-:Y:S01]  /*0b00*/  VIADD R15, R15, 0x1 ;  /* 0x000000010f0f7836 */ /* 0x000fe20000000000 */
[----:B------:R-:W-:Y:S01]  /*0b10*/  ULEA UR7, UR4, UR6, 0x2 ;  /* 0x0000000604077291 */ /* 0x000fe2000f8e10ff */
[----:B------:R-:W-:Y:S01]  /*0b20*/  IMAD.MOV.U32 R19, RZ, RZ, R13 ;  /* 0x000000ffff137224 */ /* 0x000fe200078e000d */
[----:B------:R-:W-:-:S07]  /*0b30*/  UIADD3 UR8, UPT, UPT, UR5, 0x1, URZ ;  /* 0x0000000105087890 */ /* 0x000fce000fffe0ff */
[----:B------:R2:W-:Y:S01]  /*0b40*/  STS [UR7+0x4], R12 ;  /* 0x0000040cff007988 */ /* 0x0005e20008000807 */
[----:B------:R-:W-:Y:S02]  /*0b50*/  UIADD3 UR7, UPT, UPT, UR4, 0x1, URZ ;  /* 0x0000000104077890 */ /* 0x000fe4000fffe0ff */
[----:B-1----:R-:W-:Y:S02]  /*0b60*/  UISETP.NE.AND UP0, UPT, UR4, UR9, UPT ;  /* 0x000000090400728c */ /* 0x002fe4000bf05270 */
[----:B------:R-:W-:Y:S02]  /*0b70*/  UISETP.NE.AND UP1, UPT, UR5, UR9, UPT ;  /* 0x000000090500728c */ /* 0x000fe4000bf25270 */
[----:B------:R-:W-:Y:S02]  /*0b80*/  USEL UR4, UR7, URZ, UP0 ;  /* 0x000000ff07047287 */ /* 0x000fe40008000000 */
[----:B--2---:R-:W-:-:S12]  /*0b90*/  USEL UR5, UR8, URZ, UP1 ;  /* 0x000000ff08057287 */ /* 0x004fd80008800000 */
.L_x_10:
[----:B------:R-:W-:Y:S01]  /*0ba0*/  ISETP.GE.AND P0, PT, R12, R7, PT ;  /* 0x000000070c00720c */ /* 0x000fe20003f06270 */
[----:B------:R-:W-:-:S12]  /*0bb0*/  IMAD.MOV.U32 R13, RZ, RZ, R19 ;  /* 0x000000ffff0d7224 */ /* 0x000fd800078e0013 */
[----:B------:R-:W-:Y:S05]  /*0bc0*/  @!P0 BRA `(.L_x_15) ;  /* 0x0000000000e08947 */ /* 0x000fea0003800000 */
[----:B------:R-:W-:-:S13]  /*0bd0*/  ISETP.GE.AND P0, PT, R13, R16, PT ;  /* 0x000000100d00720c */ /* 0x000fda0003f06270 */
[----:B------:R-:W-:Y:S05]  /*0be0*/  @!P0 BRA `(.L_x_16) ;  /* 0x0000000000208947 */ /* 0x000fea0003800000 */
[----:B------:R-:W1:Y:S01]  /*0bf0*/  LDC.64 R4, c[0x0][0x3a8] ;  /* 0x0000ea00ff047b82 */ /* 0x000e620000000a00 */
[----:B------:R-:W-:-:S07]  /*0c00*/  IMAD.MOV.U32 R19, RZ, RZ, 0x7fc00000 ;  /* 0x7fc00000ff137424 */ /* 0x000fce00078e00ff */
[----:B------:R-:W2:Y:S01]  /*0c10*/  LDC.64 R2, c[0x0][0x3b0] ;  /* 0x0000ec00ff027b82 */ /* 0x000ea20000000a00 */
[----:B-1----:R-:W-:-:S05]  /*0c20*/  IMAD.WIDE.U32 R4, R9, 0x4, R4 ;  /* 0x0000000409047825 */ /* 0x002fca00078e0004 */
[----:B------:R3:W-:Y:S01]  /*0c30*/  STG.E desc[UR10][R4.64], R19 ;  /* 0x0000001304007986 */ /* 0x0007e2000c10190a */
[----:B--2---:R-:W-:-:S05]  /*0c40*/  IMAD.WIDE.U32 R2, R9, 0x4, R2 ;  /* 0x0000000409027825 */ /* 0x004fca00078e0002 */
[----:B------:R3:W-:Y:S01]  /*0c50*/  STG.E desc[UR10][R2.64], R19 ;  /* 0x0000001302007986 */ /* 0x0007e2000c10190a */
[----:B------:R-:W-:Y:S05]  /*0c60*/  BRA `(.L_x_15) ;  /* 0x0000000000b87947 */ /* 0x000fea0003800000 */
.L_x_16:
[----:B------:R-:W-:Y:S01]  /*0c70*/  ISETP.GT.AND P0, PT, R15, R0, PT ;  /* 0x000000000f00720c */ /* 0x000fe20003f04270 */
[----:B------:R-:W-:Y:S01]  /*0c80*/  IMAD.MOV.U32 R16, RZ, RZ, -0x1 ;  /* 0xffffffffff107424 */ /* 0x000fe200078e00ff */
[----:B------:R-:W-:Y:S02]  /*0c90*/  ISETP.GT.AND P1, PT, R17, R10, PT ;  /* 0x0000000a1100720c */ /* 0x000fe40003f24270 */
[----:B------:R-:W-:-:S09]  /*0ca0*/  MOV R19, 0xffffffff ;  /* 0xffffffff00137802 */ /* 0x000fd20000000f00 */
[----:B------:R-:W1:Y:S01]  /*0cb0*/  @P0 S2R R3, SR_CgaCtaId ;  /* 0x0000000000030919 */ /* 0x000e620000008800 */
[----:B------:R-:W-:Y:S02]  /*0cc0*/  @P0 MOV R2, 0x400 ;  /* 0x0000040000020802 */ /* 0x000fe40000000f00 */
[----:B------:R-:W-:-:S05]  /*0cd0*/  @P1 LEA R4, R11, UR6, 0x2 ;  /* 0x000000060b041c11 */ /* 0x000fca000f8e10ff */
[----:B------:R-:W-:Y:S01]  /*0ce0*/  @P1 LDS R16, [R4+0x4] ;  /* 0x0000040004101984 */ /* 0x000fe20000000800 */
[----:B-1----:R-:W-:-:S05]  /*0cf0*/  @P0 LEA R3, R3, R2, 0x18 ;  /* 0x0000000203030211 */ /* 0x002fca00078ec0ff */
[----:B------:R-:W-:-:S05]  /*0d00*/  @P0 IMAD R3, R8, 0x4, R3 ;  /* 0x0000000408030824 */ /* 0x000fca00078e0203 */
[----:B------:R-:W1:Y:S02]  /*0d10*/  @P0 LDS R19, [R3] ;  /* 0x0000000003130984 */ /* 0x000e640000000800 */
[----:B-1----:R-:W-:-:S04]  /*0d20*/  LOP3.LUT R2, R19, R16, RZ, 0xfc, !PT ;  /* 0x0000001013027212 */ /* 0x002fc800078efcff */
[----:B------:R-:W-:-:S13]  /*0d30*/  ISETP.GT.AND P0, PT, R2, -0x1, PT ;  /* 0xffffffff0200780c */ /* 0x000fda0003f04270 */
[----:B------:R-:W-:Y:S05]  /*0d40*/  @P0 BRA `(.L_x_17) ;  /* 0x0000000000200947 */ /* 0x000fea0003800000 */
        /* <DEDUP_REMOVED lines=8> */
.L_x_17:
[----:B------:R-:W1:Y:S01]  /*0dd0*/  LDC.64 R4, c[0x0][0x3a8] ;  /* 0x0000ea00ff047b82 */ /* 0x000e620000000a00 */
[C---:B------:R-:W-:Y:S02]  /*0de0*/  IMAD.IADD R21, R12.reuse, 0x1, -R19 ;  /* 0x000000010c157824 */ /* 0x040fe400078e0a13 */
[----:B------:R-:W-:Y:S02]  /*0df0*/  IMAD.IADD R16, R12, 0x1, -R16 ;  /* 0x000000010c107824 */ /* 0x000fe400078e0a10 */
[----:B------:R-:W-:Y:S01]  /*0e00*/  IMAD.MOV.U32 R19, RZ, RZ, 0x42c80000 ;  /* 0x42c80000ff137424 */ /* 0x000fe200078e00ff */
[----:B------:R-:W-:Y:S02]  /*0e10*/  ISETP.NE.AND P0, PT, R21, RZ, PT ;  /* 0x000000ff1500720c */ /* 0x000fe40003f05270 */
[----:B------:R-:W2:Y:S01]  /*0e20*/  LDC.64 R2, c[0x0][0x3b0] ;  /* 0x0000ec00ff027b82 */ /* 0x000ea20000000a00 */
[----:B------:R-:W-:-:S10]  /*0e30*/  ISETP.NE.AND P1, PT, R16, RZ, PT ;  /* 0x000000ff1000720c */ /* 0x000fd40003f25270 */
[----:B------:R-:W-:Y:S05]  /*0e40*/  @!P0 BRA `(.L_x_18) ;  /* 0x0000000000148947 */ /* 0x000fea0003800000 */
[----:B------:R-:W3:Y:S01]  /*0e50*/  LDC R18, c[0x0][0x398] ;  /* 0x0000e600ff127b82 */ /* 0x000ee20000000800 */
[----:B------:R-:W-:Y:S01]  /*0e60*/  IMAD.MOV.U32 R19, RZ, RZ, RZ ;  /* 0x000000ffff137224 */ /* 0x000fe200078e00ff */
[----:B---3--:R-:W-:-:S13]  /*0e70*/  ISETP.GE.AND P0, PT, R21, R18, PT ;  /* 0x000000121500720c */ /* 0x008fda0003f06270 */
[----:B------:R-:W-:-:S05]  /*0e80*/  @!P0 I2FP.F32.S32 R21, R21 ;  /* 0x0000001500158245 */ /* 0x000fca0000201400 */
[----:B------:R-:W-:-:S07]  /*0e90*/  @!P0 FFMA R19, -R21, R14, 100 ;  /* 0x42c8000015138423 */ /* 0x000fce000000010e */
.L_x_18:
[----:B-1----:R-:W-:-:S04]  /*0ea0*/  IMAD.WIDE.U32 R4, R9, 0x4, R4 ;  /* 0x0000000409047825 */ /* 0x002fc800078e0004 */
[----:B--2---:R-:W-:-:S04]  /*0eb0*/  IMAD.WIDE.U32 R2, R9, 0x4, R2 ;  /* 0x0000000409027825 */ /* 0x004fc800078e0002 */
[----:B------:R-:W-:Y:S01]  /*0ec0*/  IMAD.MOV.U32 R9, RZ, RZ, 0x42c80000 ;  /* 0x42c80000ff097424 */ /* 0x000fe200078e00ff */
[----:B------:R-:W-:Y:S06]  /*0ed0*/  @!P1 BRA `(.L_x_19) ;  /* 0x0000000000149947 */ /* 0x000fec0003800000 */
[----:B------:R-:W1:Y:S02]  /*0ee0*/  LDC R9, c[0x0][0x398] ;  /* 0x0000e600ff097b82 */ /* 0x000e640000000800 */
[----:B-1----:R-:W-:Y:S01]  /*0ef0*/  ISETP.GE.AND P0, PT, R16, R9, PT ;  /* 0x000000091000720c */ /* 0x002fe20003f06270 */
[----:B------:R-:W-:-:S12]  /*0f00*/  HFMA2 R9, -RZ, RZ, 0, 0 ;  /* 0x00000000ff097431 */ /* 0x000fd800000001ff */
[----:B------:R-:W-:-:S05]  /*0f10*/  @!P0 I2FP.F32.S32 R21, R16 ;  /* 0x0000001000158245 */ /* 0x000fca0000201400 */
[----:B------:R-:W-:-:S07]  /*0f20*/  @!P0 FFMA R9, -R21, R14, 100 ;  /* 0x42c8000015098423 */ /* 0x000fce000000010e */
.L_x_19:
[----:B------:R2:W-:Y:S04]  /*0f30*/  STG.E desc[UR10][R4.64], R19 ;  /* 0x0000001304007986 */ /* 0x0005e8000c10190a */
[----:B------:R2:W-:Y:S02]  /*0f40*/  STG.E desc[UR10][R2.64], R9 ;  /* 0x0000000902007986 */ /* 0x0005e4000c10190a */
.L_x_15:
[----:B------:R-:W4:Y:S01]  /*0f50*/  LDCU UR7, c[0x0][0x3a0] ;  /* 0x00007400ff0777ac */ /* 0x000f220008000800 */
[----:B0-----:R-:W-:-:S05]  /*0f60*/  VIADD R12, R12, 0x1 ;  /* 0x000000010c0c7836 */ /* 0x001fca0000000000 */
[----:B----4-:R-:W-:-:S13]  /*0f70*/  ISETP.NE.AND P0, PT, R12, UR7, PT ;  /* 0x000000070c007c0c */ /* 0x010fda000bf05270 */
[----:B------:R-:W-:Y:S05]  /*0f80*/  @P0 BRA `(.L_x_20) ;  /* 0xfffffff400680947 */ /* 0x000fea000383ffff */
[----:B------:R-:W-:Y:S05]  /*0f90*/  EXIT ;  /* 0x000000000000794d */ /* 0x000fea0003800000 */
        .weak           $__internal_0_$__cuda_sm3x_div_rn_noftz_f32_slowpath
        .type           $__internal_0_$__cuda_sm3x_div_rn_noftz_f32_slowpath,@function
        .size           $__internal_0_$__cuda_sm3x_div_rn_noftz_f32_slowpath,(.L_x_60 - $__internal_0_$__cuda_sm3x_div_rn_noftz_f32_slowpath)
$__internal_0_$__cuda_sm3x_div_rn_noftz_f32_slowpath:
[--C-:B------:R-:W-:Y:S01]  /*0fa0*/  SHF.R.U32.HI R0, RZ, 0x17, R3.reuse ;  /* 0x00000017ff007819 */ /* 0x100fe20000011603 */
[----:B------:R-:W-:-:S03]  /*0fb0*/  IMAD.MOV.U32 R8, RZ, RZ, R3 ;  /* 0x000000ffff087224 */ /* 0x000fc600078e0003 */
[----:B------:R-:W-:-:S05]  /*0fc0*/  LOP3.LUT R4, R0, 0xff, RZ, 0xc0, !PT ;  /* 0x000000ff00047812 */ /* 0x000fca00078ec0ff */
[----:B------:R-:W-:-:S05]  /*0fd0*/  VIADD R9, R4, 0xffffffff ;  /* 0xffffffff04097836 */ /* 0x000fca0000000000 */
[----:B------:R-:W-:-:S13]  /*0fe0*/  ISETP.GT.U32.AND P0, PT, R9, 0xfd, PT ;  /* 0x000000fd0900780c */ /* 0x000fda0003f04070 */
[----:B------:R-:W-:Y:S01]  /*0ff0*/  @!P0 IMAD.MOV.U32 R5, RZ, RZ, RZ ;  /* 0x000000ffff058224 */ /* 0x000fe200078e00ff */
[----:B------:R-:W-:Y:S06]  /*1000*/  @!P0 BRA `(.L_x_21) ;  /* 0x0000000000408947 */ /* 0x000fec0003800000 */
[----:B------:R-:W-:Y:S01]  /*1010*/  FSETP.GTU.FTZ.AND P0, PT, |R3|, +INF , PT ;  /* 0x7f8000000300780b */ /* 0x000fe20003f1c200 */
[----:B------:R-:W-:-:S12]  /*1020*/  IMAD.MOV.U32 R0, RZ, RZ, R3 ;  /* 0x000000ffff007224 */ /* 0x000fd800078e0003 */
[----:B------:R-:W-:Y:S05]  /*1030*/  @P0 BRA `(.L_x_22) ;  /* 0x0000000400280947 */ /* 0x000fea0003800000 */
[----:B------:R-:W-:-:S05]  /*1040*/  IMAD.MOV.U32 R3, RZ, RZ, 0x42c80000 ;  /* 0x42c80000ff037424 */ /* 0x000fca00078e00ff */
[----:B------:R-:W-:-:S13]  /*1050*/  LOP3.LUT P0, RZ, R8, 0x7fffffff, R3, 0xc8, !PT ;  /* 0x7fffffff08ff7812 */ /* 0x000fda000780c803 */
[----:B------:R-:W-:Y:S05]  /*1060*/  @!P0 BRA `(.L_x_23) ;  /* 0x0000000400148947 */ /* 0x000fea0003800000 */
[----:B------:R-:W-:Y:S02]  /*1070*/  FSETP.NEU.FTZ.AND P0, PT, |R0|, +INF , PT ;  /* 0x7f8000000000780b */ /* 0x000fe40003f1d200 */
[----:B------:R-:W-:-:S04]  /*1080*/  LOP3.LUT P1, RZ, R3, 0x7fffffff, RZ, 0xc0, !PT ;  /* 0x7fffffff03ff7812 */ /* 0x000fc8000782c0ff */
[----:B------:R-:W-:-:S13]  /*1090*/  PLOP3.LUT P0, PT, P0, P1, PT, 0x2f, 0xf2 ;  /* 0x0000000000f2781c */ /* 0x000fda0000702577 */
[----:B------:R-:W-:Y:S05]  /*10a0*/  @P0 BRA `(.L_x_24) ;  /* 0x0000000000fc0947 */ /* 0x000fea0003800000 */
[----:B------:R-:W-:-:S13]  /*10b0*/  LOP3.LUT P0, RZ, R8, 0x7fffffff, RZ, 0xc0, !PT ;  /* 0x7fffffff08ff7812 */ /* 0x000fda000780c0ff */
[----:B------:R-:W-:Y:S05]  /*10c0*/  @!P0 BRA `(.L_x_25) ;  /* 0x0000000000e88947 */ /* 0x000fea0003800000 */
[----:B------:R-:W-:Y:S01]  /*10d0*/  ISETP.GE.AND P0, PT, R9, RZ, PT ;  /* 0x000000ff0900720c */ /* 0x000fe20003f06270 */
[----:B------:R-:W-:-:S12]  /*10e0*/  IMAD.MOV.U32 R5, RZ, RZ, RZ ;  /* 0x000000ffff057224 */ /* 0x000fd800078e00ff */
[----:B------:R-:W-:Y:S01]  /*10f0*/  @!P0 FFMA R8, R0, 1.84467440737095516160e+19, RZ ;  /* 0x5f80000000088823 */ /* 0x000fe200000000ff */
[----:B------:R-:W-:-:S07]  /*1100*/  @!P0 VIADD R5, R5, 0x40 ;  /* 0x0000004005058836 */ /* 0x000fce0000000000 */
.L_x_21:
[----:B------:R-:W-:Y:S01]  /*1110*/  LEA R3, R4, 0xc0800000, 0x17 ;  /* 0xc080000004037811 */ /* 0x000fe200078eb8ff */
[----:B------:R-:W-:Y:S01]  /*1120*/  UMOV UR4, 0x42c80000 ;  /* 0x42c8000000047882 */ /* 0x000fe20000000000 */
[----:B------:R-:W-:Y:S01]  /*1130*/  IADD3 R4, PT, PT, R5, 0x85, -R4 ;  /* 0x0000008505047810 */ /* 0x000fe20007ffe804 */
[----:B------:R-:W-:Y:S01]  /*1140*/  UIADD3 UR4, UPT, UPT, UR4, -0x3000000, URZ ;  /* 0xfd00000004047890 */ /* 0x000fe2000fffe0ff */
[----:B------:R-:W-:-:S04]  /*1150*/  IADD3 R3, PT, PT, -R3, R8, RZ ;  /* 0x0000000803037210 */ /* 0x000fc80007ffe1ff */
[----:B------:R-:W0:Y:S01]  /*1160*/  MUFU.RCP R0, R3 ;  /* 0x0000000300007308 */ /* 0x000e220000001000 */
[----:B------:R-:W-:-:S04]  /*1170*/  FADD.FTZ R9, -R3, -RZ ;  /* 0x800000ff03097221 */ /* 0x000fc80000010100 */
[----:B0-----:R-:W-:-:S04]  /*1180*/  FFMA R11, R0, R9, 1 ;  /* 0x3f800000000b7423 */ /* 0x001fc80000000009 */
[----:B------:R-:W-:-:S04]  /*1190*/  FFMA R0, R0, R11, R0 ;  /* 0x0000000b00007223 */ /* 0x000fc80000000000 */
[----:B------:R-:W-:-:S04]  /*11a0*/  FFMA R8, R0, UR4, RZ ;  /* 0x0000000400087c23 */ /* 0x000fc800080000ff */
[----:B------:R-:W-:-:S04]  /*11b0*/  FFMA R11, R9, R8, UR4 ;  /* 0x00000004090b7e23 */ /* 0x000fc80008000008 */
[----:B------:R-:W-:-:S04]  /*11c0*/  FFMA R11, R0, R11, R8 ;  /* 0x0000000b000b7223 */ /* 0x000fc80000000008 */
[----:B------:R-:W-:-:S04]  /*11d0*/  FFMA R10, R9, R11, UR4 ;  /* 0x00000004090a7e23 */ /* 0x000fc8000800000b */
[----:B------:R-:W-:-:S05]  /*11e0*/  FFMA R8, R0, R10, R11 ;  /* 0x0000000a00087223 */ /* 0x000fca000000000b */
[----:B------:R-:W-:-:S04]  /*11f0*/  SHF.R.U32.HI R3, RZ, 0x17, R8 ;  /* 0x00000017ff037819 */ /* 0x000fc80000011608 */
[----:B------:R-:W-:-:S05]  /*1200*/  LOP3.LUT R3, R3, 0xff, RZ, 0xc0, !PT ;  /* 0x000000ff03037812 */ /* 0x000fca00078ec0ff */
[----:B------:R-:W-:-:S04]  /*1210*/  IMAD.IADD R9, R3, 0x1, R4 ;  /* 0x0000000103097824 */ /* 0x000fc800078e0204 */
[----:B------:R-:W-:-:S05]  /*1220*/  VIADD R3, R9, 0xffffffff ;  /* 0xffffffff09037836 */ /* 0x000fca0000000000 */
[----:B------:R-:W-:-:S13]  /*1230*/  ISETP.GE.U32.AND P0, PT, R3, 0xfe, PT ;  /* 0x000000fe0300780c */ /* 0x000fda0003f06070 */
[----:B------:R-:W-:Y:S05]  /*1240*/  @!P0 BRA `(.L_x_26) ;  /* 0x0000000000808947 */ /* 0x000fea0003800000 */
[----:B------:R-:W-:-:S13]  /*1250*/  ISETP.GT.AND P0, PT, R9, 0xfe, PT ;  /* 0x000000fe0900780c */ /* 0x000fda0003f04270 */
[----:B------:R-:W-:Y:S05]  /*1260*/  @P0 BRA `(.L_x_27) ;  /* 0x00000000006c0947 */ /* 0x000fea0003800000 */
[----:B------:R-:W-:-:S13]  /*1270*/  ISETP.GE.AND P0, PT, R9, 0x1, PT ;  /* 0x000000010900780c */ /* 0x000fda0003f06270 */
[----:B------:R-:W-:Y:S05]  /*1280*/  @P0 BRA `(.L_x_28) ;  /* 0x0000000000980947 */ /* 0x000fea0003800000 */
[----:B------:R-:W-:Y:S02]  /*1290*/  ISETP.GE.AND P0, PT, R9, -0x18, PT ;  /* 0xffffffe80900780c */ /* 0x000fe40003f06270 */
[----:B------:R-:W-:-:S11]  /*12a0*/  LOP3.LUT R8, R8, 0x80000000, RZ, 0xc0, !PT ;  /* 0x8000000008087812 */ /* 0x000fd600078ec0ff */
[----:B------:R-:W-:Y:S05]  /*12b0*/  @!P0 BRA `(.L_x_28) ;  /* 0x00000000008c8947 */ /* 0x000fea0003800000 */
[CC--:B------:R-:W-:Y:S01]  /*12c0*/  FFMA.RZ R3, R0.reuse, R10.reuse, R11 ;  /* 0x0000000a00037223 */ /* 0x0c0fe2000000c00b */
[C---:B------:R-:W-:Y:S01]  /*12d0*/  VIADD R5, R9.reuse, 0x20 ;  /* 0x0000002009057836 */ /* 0x040fe20000000000 */
[C---:B------:R-:W-:Y:S02]  /*12e0*/  ISETP.NE.AND P2, PT, R9.reuse, RZ, PT ;  /* 0x000000ff0900720c */ /* 0x040fe40003f45270 */
[----:B------:R-:W-:Y:S01]  /*12f0*/  ISETP.NE.AND P1, PT, R9, RZ, PT ;  /* 0x000000ff0900720c */ /* 0x000fe20003f25270 */
[----:B------:R-:W-:Y:S01]  /*1300*/  IMAD.MOV R9, RZ, RZ, -R9 ;  /* 0x000000ffff097224 */ /* 0x000fe200078e0a09 */
[----:B------:R-:W-:Y:S01]  /*1310*/  LOP3.LUT R4, R3, 0x7fffff, RZ, 0xc0, !PT ;  /* 0x007fffff03047812 */ /* 0x000fe200078ec0ff */
[CCC-:B------:R-:W-:Y:S01]  /*1320*/  FFMA.RP R3, R0.reuse, R10.reuse, R11.reuse ;  /* 0x0000000a00037223 */ /* 0x1c0fe2000000800b */
[----:B------:R-:W-:Y:S02]  /*1330*/  FFMA.RM R0, R0, R10, R11 ;  /* 0x0000000a00007223 */ /* 0x000fe4000000400b */
[----:B------:R-:W-:-:S03]  /*1340*/  LOP3.LUT R4, R4, 0x800000, RZ, 0xfc, !PT ;  /* 0x0080000004047812 */ /* 0x000fc600078efcff */
[----:B------:R-:W-:Y:S02]  /*1350*/  FSETP.NEU.FTZ.AND P0, PT, R3, R0, PT ;  /* 0x000000000300720b */ /* 0x000fe40003f1d000 */
[----:B------:R-:W-:Y:S02]  /*1360*/  SHF.L.U32 R5, R4, R5, RZ ;  /* 0x0000000504057219 */ /* 0x000fe400000006ff */
[----:B------:R-:W-:Y:S02]  /*1370*/  SEL R3, R9, RZ, P2 ;  /* 0x000000ff09037207 */ /* 0x000fe40001000000 */
[----:B------:R-:W-:Y:S02]  /*1380*/  ISETP.NE.AND P1, PT, R5, RZ, P1 ;  /* 0x000000ff0500720c */ /* 0x000fe40000f25270 */
[----:B------:R-:W-:Y:S02]  /*1390*/  SHF.R.U32.HI R3, RZ, R3, R4 ;  /* 0x00000003ff037219 */ /* 0x000fe40000011604 */
[----:B------:R-:W-:-:S02]  /*13a0*/  PLOP3.LUT P0, PT, P0, P1, PT, 0xf8, 0x8f ;  /* 0x00000000008f781c */ /* 0x000fc40000703f70 */
[----:B------:R-:W-:Y:S02]  /*13b0*/  SHF.R.U32.HI R5, RZ, 0x1, R3 ;  /* 0x00000001ff057819 */ /* 0x000fe40000011603 */
[----:B------:R-:W-:-:S04]  /*13c0*/  SEL R0, RZ, 0x1, !P0 ;  /* 0x00000001ff007807 */ /* 0x000fc80004000000 */
[----:B------:R-:W-:-:S04]  /*13d0*/  LOP3.LUT R0, R0, 0x1, R5, 0xf8, !PT ;  /* 0x0000000100007812 */ /* 0x000fc800078ef805 */
[----:B------:R-:W-:-:S05]  /*13e0*/  LOP3.LUT R0, R0, R3, RZ, 0xc0, !PT ;  /* 0x0000000300007212 */ /* 0x000fca00078ec0ff */
[----:B------:R-:W-:-:S05]  /*13f0*/  IMAD.IADD R5, R5, 0x1, R0 ;  /* 0x0000000105057824 */ /* 0x000fca00078e0200 */
[----:B------:R-:W-:Y:S01]  /*1400*/  LOP3.LUT R8, R5, R8, RZ, 0xfc, !PT ;  /* 0x0000000805087212 */ /* 0x000fe200078efcff */
[----:B------:R-:W-:Y:S06]  /*1410*/  BRA `(.L_x_28) ;  /* 0x0000000000347947 */ /* 0x000fec0003800000 */
.L_x_27:
[----:B------:R-:W-:-:S04]  /*1420*/  LOP3.LUT R8, R8, 0x80000000, RZ, 0xc0, !PT ;  /* 0x8000000008087812 */ /* 0x000fc800078ec0ff */
[----:B------:R-:W-:Y:S01]  /*1430*/  LOP3.LUT R8, R8, 0x7f800000, RZ, 0xfc, !PT ;  /* 0x7f80000008087812 */ /* 0x000fe200078efcff */
[----:B------:R-:W-:Y:S06]  /*1440*/  BRA `(.L_x_28) ;  /* 0x0000000000287947 */ /* 0x000fec0003800000 */
.L_x_26:
[----:B------:R-:W-:Y:S01]  /*1450*/  IMAD R8, R4, 0x800000, R8 ;  /* 0x0080000004087824 */ /* 0x000fe200078e0208 */
[----:B------:R-:W-:Y:S06]  /*1460*/  BRA `(.L_x_28) ;  /* 0x0000000000207947 */ /* 0x000fec0003800000 */
.L_x_25:
[----:B------:R-:W-:-:S04]  /*1470*/  LOP3.LUT R8, R8, 0x80000000, R3, 0x48, !PT ;  /* 0x8000000008087812 */ /* 0x000fc800078e4803 */
[----:B------:R-:W-:Y:S01]  /*1480*/  LOP3.LUT R8, R8, 0x7f800000, RZ, 0xfc, !PT ;  /* 0x7f80000008087812 */ /* 0x000fe200078efcff */
[----:B------:R-:W-:Y:S06]  /*1490*/  BRA `(.L_x_28) ;  /* 0x0000000000147947 */ /* 0x000fec0003800000 */
.L_x_24:
[----:B------:R-:W-:Y:S01]  /*14a0*/  LOP3.LUT R8, R8, 0x80000000, R3, 0x48, !PT ;  /* 0x8000000008087812 */ /* 0x000fe200078e4803 */
[----:B------:R-:W-:Y:S06]  /*14b0*/  BRA `(.L_x_28) ;  /* 0x00000000000c7947 */ /* 0x000fec0003800000 */
.L_x_23:
[----:B------:R-:W0:Y:S01]  /*14c0*/  MUFU.RSQ R8, -QNAN ;  /* 0xffc0000000087908 */ /* 0x000e220000001400 */
[----:B------:R-:W-:Y:S05]  /*14d0*/  BRA `(.L_x_28) ;  /* 0x0000000000047947 */ /* 0x000fea0003800000 */
.L_x_22:
[----:B------:R-:W-:-:S07]  /*14e0*/  FADD.FTZ R8, R0, 100 ;  /* 0x42c8000000087421 */ /* 0x000fce0000010000 */
.L_x_28:
[----:B------:R-:W-:-:S04]  /*14f0*/  IMAD.MOV.U32 R3, RZ, RZ, 0x0 ;  /* 0x00000000ff037424 */ /* 0x000fc800078e00ff */
[----:B0-----:R-:W-:Y:S05]  /*1500*/  RET.REL.NODEC R2 `(aroon_many_series_one_param_f32) ;  /* 0xffffffe802bc7950 */ /* 0x001fea0003c3ffff */
.L_x_29:
[----:B------:R-:W-:-:S00]  /*1510*/  BRA `(.L_x_29) ;  /* 0xfffffffc00fc7947 */ /* 0x000fc0000383ffff */
[----:B------:R-:W-:-:S00]  /*1520*/  NOP ;  /* 0x0000000000007918 */ /* 0x000fc00000000000 */
        /* <DEDUP_REMOVED lines=13> */
.L_x_60:


//--------------------- .text.aroon_batch_f32     --------------------------
	.section	.text.aroon_batch_f32,"ax",@progbits
	.align	128
        .global         aroon_batch_f32
        .type           aroon_batch_f32,@function
        .size           aroon_batch_f32,(.L_x_61 - aroon_batch_f32)
        .other          aroon_batch_f32,@"STO_CUDA_ENTRY STV_DEFAULT"
aroon_batch_f32:
.text.aroon_batch_f32:
[----:B------:R-:W-:Y:S01]  /*0000*/  LDC R1, c[0x0][0x37c] ;  /* 0x0000df00ff017b82 */ /* 0x000fe20000000800 */
[----:B------:R-:W0:Y:S07]  /*0010*/  S2R R3, SR_CTAID.Y ;  /* 0x0000000000037919 */ /* 0x000e2e0000002600 */
[----:B------:R-:W0:Y:S01]  /*0020*/  S2UR UR4, SR_CTAID.X ;  /* 0x00000000000479c3 */ /* 0x000e220000002500 */
[----:B------:R-:W1:Y:S07]  /*0030*/  LDCU UR5, c[0x0][0x3a0] ;  /* 0x00007400ff0577ac */ /* 0x000e6e0008000800 */
[----:B------:R-:W0:Y:S02]  /*0040*/  LDC R0, c[0x0][0x370] ;  /* 0x0000dc00ff007b82 */ /* 0x000e240000000800 */
[----:B0-----:R-:W-:-:S05]  /*0050*/  IMAD R3, R3, R0, UR4 ;  /* 0x0000000403037e24 */ /* 0x001fca000f8e0200 */
[----:B-1----:R-:W-:-:S13]  /*0060*/  ISETP.GE.AND P0, PT, R3, UR5, PT ;  /* 0x0000000503007c0c */ /* 0x002fda000bf06270 */
[----:B------:R-:W-:Y:S05]  /*0070*/  @P0 EXIT ;  /* 0x000000000000094d */ /* 0x000fea0003800000 */
[----:B------:R-:W0:Y:S01]  /*0080*/  LDC.64 R6, c[0x0][0x390] ;  /* 0x0000e400ff067b82 */ /* 0x000e220000000a00 */
[----:B------:R-:W1:Y:S07]  /*0090*/  LDCU.64 UR6, c[0x0][0x358] ;  /* 0x00006b00ff0677ac */ /* 0x000e6e0008000a00 */
[----:B------:R-:W2:Y:S01]  /*00a0*/  LDC.64 R4, c[0x0][0x398] ;  /* 0x0000e600ff047b82 */ /* 0x000ea20000000a00 */
[----:B0-----:R-:W-:-:S05]  /*00b0*/  IMAD.WIDE R6, R3, 0x4, R6 ;  /* 0x0000000403067825 */ /* 0x001fca00078e0206 */
[----:B-1----:R-:W3:Y:S02]  /*00c0*/  LDG.E.CONSTANT R0, desc[UR6][R6.64] ;  /* 0x0000000606007981 */ /* 0x002ee4000c1e9900 */
[----:B---3--:R-:W-:-:S04]  /*00d0*/  ISETP.GE.AND P0, PT, R0, 0x1, PT ;  /* 0x000000010000780c */ /* 0x008fc80003f06270 */
[----:B--2---:R-:W-:-:S04]  /*00e0*/  ISETP.LT.OR P0, PT, R5, RZ, !P0 ;  /* 0x000000ff0500720c */ /* 0x004fc80004701670 */
[----:B------:R-:W-:-:S13]  /*00f0*/  ISETP.GE.OR P0, PT, R5, R4, P0 ;  /* 0x000000040500720c */ /* 0x000fda0000706670 */
[----:B------:R-:W-:Y:S05]  /*0100*/  @P0 EXIT ;  /* 0x000000000000094d */ /* 0x000fea0003800000 */
[----:B------:R-:W-:-:S05]  /*0110*/  IMAD.IADD R5, R0, 0x1, R5 ;  /* 0x0000000100057824 */ /* 0x000fca00078e0205 */
[----:B------:R-:W-:-:S13]  /*0120*/  ISETP.GE.AND P0, PT, R5, R4, PT ;  /* 0x000000040500720c */ /* 0x000fda0003f06270 */
[----:B------:R-:W-:Y:S05]  /*0130*/  @!P0 BRA `(.L_x_30) ;  /* 0x0000000000408947 */ /* 0x000fea0003800000 */
[----:B------:R-:W0:Y:S02]  /*0140*/  S2R R5, SR_TID.X ;  /* 0x0000000000057919 */ /* 0x000e240000002100 */
[----:B0-----:R-:W-:-:S13]  /*0150*/  ISETP.GE.AND P0, PT, R5, R4, PT ;  /* 0x000000040500720c */ /* 0x001fda0003f06270 */
[----:B------:R-:W-:Y:S05]  /*0160*/  @P0 EXIT ;  /* 0x000000000000094d */ /* 0x000fea0003800000 */
[----:B------:R-:W0:Y:S01]  /*0170*/  LDC.64 R10, c[0x0][0x3a8] ;  /* 0x0000ea00ff0a7b82 */ /* 0x000e220000000a00 */
[----:B------:R-:W-:Y:S01]  /*0180*/  IMAD.MOV.U32 R15, RZ, RZ, 0x7fc00000 ;  /* 0x7fc00000ff0f7424 */ /* 0x000fe200078e00ff */
[----:B------:R-:W1:Y:S06]  /*0190*/  LDCU UR4, c[0x0][0x360] ;  /* 0x00006c00ff0477ac */ /* 0x000e6c0008000800 */
[----:B------:R-:W2:Y:S02]  /*01a0*/  LDC.64 R12, c[0x0][0x3b0] ;  /* 0x0000ec00ff0c7b82 */ /* 0x000ea40000000a00 */
.L_x_31:
[----:B---3--:R-:W-:Y:S02]  /*01b0*/  IMAD R9, R3, R4, R5 ;  /* 0x0000000403097224 */ /* 0x008fe400078e0205 */
[----:B-1----:R-:W-:Y:S02]  /*01c0*/  VIADD R5, R5, UR4 ;  /* 0x0000000405057c36 */ /* 0x002fe40008000000 */
[----:B0-----:R-:W-:-:S03]  /*01d0*/  IMAD.WIDE R6, R9, 0x4, R10 ;  /* 0x0000000409067825 */ /* 0x001fc600078e020a */
[----:B------:R-:W-:Y:S01]  /*01e0*/  ISETP.GE.AND P0, PT, R5, R4, PT ;  /* 0x000000040500720c */ /* 0x000fe20003f06270 */
[----:B--2---:R-:W-:Y:S01]  /*01f0*/  IMAD.WIDE R8, R9, 0x4, R12 ;  /* 0x0000000409087825 */ /* 0x004fe200078e020c */
[----:B------:R3:W-:Y:S04]  /*0200*/  STG.E desc[UR6][R6.64], R15 ;  /* 0x0000000f06007986 */ /* 0x0007e8000c101906 */
[----:B------:R3:W-:Y:S07]  /*0210*/  STG.E desc[UR6][R8.64], R15 ;  /* 0x0000000f08007986 */ /* 0x0007ee000c101906 */
[----:B------:R-:W-:Y:S05]  /*0220*/  @!P0 BRA `(.L_x_31) ;  /* 0xfffffffc00e08947 */ /* 0x000fea000383ffff */
[----:B------:R-:W-:Y:S05]  /*0230*/  EXIT ;  /* 0x000000000000794d */ /* 0x000fea0003800000 */
.L_x_30:
[----:B------:R-:W0:Y:S01]  /*0240*/  S2R R2, SR_TID.X ;  /* 0x0000000000027919 */ /* 0x000e220000002100 */
[----:B------:R-:W-:Y:S01]  /*0250*/  BSSY.RECONVERGENT B0, `(.L_x_32) ;  /* 0x0000010000007945 */ /* 0x000fe20003800200 */
[C---:B0-----:R-:W-:Y:S02]  /*0260*/  ISETP.GE.U32.AND P0, PT, R2.reuse, R5, PT ;  /* 0x000000050200720c */ /* 0x041fe40003f06070 */
[----:B------:R-:W-:-:S11]  /*0270*/  ISETP.NE.AND P1, PT, R2, RZ, PT ;  /* 0x000000ff0200720c */ /* 0x000fd60003f25270 */
[----:B------:R-:W-:Y:S05]  /*0280*/  @P0 BRA `(.L_x_33) ;  /* 0x0000000000300947 */ /* 0x000fea0003800000 */
[----:B------:R-:W0:Y:S01]  /*0290*/  LDC R15, c[0x0][0x360] ;  /* 0x0000d800ff0f7b82 */ /* 0x000e220000000800 */
[----:B------:R-:W-:-:S07]  /*02a0*/  IMAD.MOV.U32 R17, RZ, RZ, 0x7fc00000 ;  /* 0x7fc00000ff117424 */ /* 0x000fce00078e00ff */
[----:B------:R-:W1:Y:S08]  /*02b0*/  LDC.64 R10, c[0x0][0x3a8] ;  /* 0x0000ea00ff0a7b82 */ /* 0x000e700000000a00 */
[----:B------:R-:W2:Y:S02]  /*02c0*/  LDC.64 R12, c[0x0][0x3b0] ;  /* 0x0000ec00ff0c7b82 */ /* 0x000ea40000000a00 */
.L_x_34:
[--C-:B---3--:R-:W-:Y:S02]  /*02d0*/  IMAD R9, R3, R4, R2.reuse ;  /* 0x0000000403097224 */ /* 0x108fe400078e0202 */
[----:B0-----:R-:W-:Y:S02]  /*02e0*/  IMAD.IADD R2, R15, 0x1, R2 ;  /* 0x000000010f027824 */ /* 0x001fe400078e0202 */
[----:B-1----:R-:W-:-:S03]  /*02f0*/  IMAD.WIDE R6, R9, 0x4, R10 ;  /* 0x0000000409067825 */ /* 0x002fc600078e020a */
[----:B------:R-:W-:Y:S01]  /*0300*/  ISETP.GE.AND P0, PT, R2, R5, PT ;  /* 0x000000050200720c */ /* 0x000fe20003f06270 */
[----:B--2---:R-:W-:Y:S01]  /*0310*/  IMAD.WIDE R8, R9, 0x4, R12 ;  /* 0x0000000409087825 */ /* 0x004fe200078e020c */
[----:B------:R3:W-:Y:S04]  /*0320*/  STG.E desc[UR6][R6.64], R17 ;  /* 0x0000001106007986 */ /* 0x0007e8000c101906 */
[----:B------:R3:W-:Y:S07]  /*0330*/  STG.E desc[UR6][R8.64], R17 ;  /* 0x0000001108007986 */ /* 0x0007ee000c101906 */
[----:B------:R-:W-:Y:S05]  /*0340*/  @!P0 BRA `(.L_x_34) ;  /* 0xfffffffc00e08947 */ /* 0x000fea000383ffff */
.L_x_33:
[----:B------:R-:W-:Y:S05]  /*0350*/  BSYNC.RECONVERGENT B0 ;  /* 0x0000000000007941 */ /* 0x000fea0003800200 */
.L_x_32:
[----:B------:R-:W-:Y:S06]  /*0360*/  BAR.SYNC.DEFER_BLOCKING 0x0 ;  /* 0x0000000000007b1d */ /* 0x000fec0000010000 */
[----:B------:R-:W-:Y:S05]  /*0370*/  @P1 EXIT ;  /* 0x000000000000194d */ /* 0x000fea0003800000 */
[----:B---3--:R-:W-:Y:S01]  /*0380*/  I2FP.F32.U32 R6, R0 ;  /* 0x0000000000067245 */ /* 0x008fe20000201000 */
[----:B------:R-:W-:Y:S02]  /*0390*/  UMOV UR4, 0x42c80000 ;  /* 0x42c8000000047882 */ /* 0x000fe40000000000 */
[----:B------:R-:W-:Y:S01]  /*03a0*/  IMAD.U32 R9, RZ, RZ, UR4 ;  /* 0x00000004ff097e24 */ /* 0x000fe2000f8e00ff */
[----:B------:R-:W0:Y:S08]  /*03b0*/  MUFU.RCP R7, R6 ;  /* 0x0000000600077308 */ /* 0x000e300000001000 */
[----:B------:R-:W1:Y:S01]  /*03c0*/  FCHK P0, R9, R6 ;  /* 0x0000000609007302 */ /* 0x000e620000000000 */
[----:B0-----:R-:W-:-:S04]  /*03d0*/  FFMA R2, -R6, R7, 1 ;  /* 0x3f80000006027423 */ /* 0x001fc80000000107 */
[----:B------:R-:W-:-:S04]  /*03e0*/  FFMA R2, R7, R2, R7 ;  /* 0x0000000207027223 */ /* 0x000fc80000000007 */
[----:B------:R-:W-:-:S04]  /*03f0*/  FFMA R7, R2, 100, RZ ;  /* 0x42c8000002077823 */ /* 0x000fc800000000ff */
[----:B------:R-:W-:-:S04]  /*0400*/  FFMA R4, -R6, R7, 100 ;  /* 0x42c8000006047423 */ /* 0x000fc80000000107 */
[----:B------:R-:W-:Y:S01]  /*0410*/  FFMA R2, R2, R4, R7 ;  /* 0x0000000402027223 */ /* 0x000fe20000000007 */
[----:B-1----:R-:W-:Y:S06]  /*0420*/  @!P0 BRA `(.L_x_35) ;  /* 0x0000000000088947 */ /* 0x002fec0003800000 */
[----:B------:R-:W-:-:S07]  /*0430*/  MOV R4, 0x450 ;  /* 0x0000045000047802 */ /* 0x000fce0000000f00 */
[----:B------:R-:W-:Y:S05]  /*0440*/  CALL.REL.NOINC `($__internal_1_$__cuda_sm3x_div_rn_noftz_f32_slowpath) ;  /* 0x0000000800b07944 */ /* 0x000fea0003c00000 */
.L_x_35:
[----:B------:R-:W0:Y:S01]  /*0450*/  S2R R8, SR_CgaCtaId ;  /* 0x0000000000087919 */ /* 0x000e220000008800 */
[----:B------:R-:W-:Y:S01]  /*0460*/  MOV R7, 0x400 ;  /* 0x0000040000077802 */ /* 0x000fe20000000f00 */
[----:B------:R-:W-:Y:S01]  /*0470*/  IMAD.MOV.U32 R4, RZ, RZ, -0x3fffffff ;  /* 0xc0000001ff047424 */ /* 0x000fe200078e00ff */
[----:B------:R-:W-:Y:S01]  /*0480*/  CS2R R10, SRZ ;  /* 0x00000000000a7805 */ /* 0x000fe2000001ff00 */
[----:B------:R-:W-:Y:S02]  /*0490*/  IMAD.MOV.U32 R13, RZ, RZ, RZ ;  /* 0x000000ffff0d7224 */ /* 0x000fe400078e00ff */
[----:B------:R-:W-:Y:S02]  /*04a0*/  IMAD.MOV.U32 R15, RZ, RZ, RZ ;  /* 0x000000ffff0f7224 */ /* 0x000fe400078e00ff */
[----:B------:R-:W-:Y:S01]  /*04b0*/  IMAD.MOV.U32 R21, RZ, RZ, RZ ;  /* 0x000000ffff157224 */ /* 0x000fe200078e00ff */
[----:B0-----:R-:W-:Y:S02]  /*04c0*/  LEA R17, R8, R7, 0x18 ;  /* 0x0000000708117211 */ /* 0x001fe400078ec0ff */
[----:B------:R-:W-:-:S02]  /*04d0*/  CS2R R6, SRZ ;  /* 0x0000000000067805 */ /* 0x000fc4000001ff00 */
[----:B------:R-:W-:Y:S01]  /*04e0*/  CS2R R8, SRZ ;  /* 0x0000000000087805 */ /* 0x000fe2000001ff00 */
[----:B------:R-:W-:-:S07]  /*04f0*/  IMAD R12, R0, 0x4, R17 ;  /* 0x00000004000c7824 */ /* 0x000fce00078e0211 */
.L_x_50:
[----:B------:R-:W-:Y:S01]  /*0500*/  ISETP.GT.AND P0, PT, R10, R21, PT ;  /* 0x000000150a00720c */ /* 0x000fe20003f04270 */
[----:B-1----:R-:W-:-:S12]  /*0510*/  IMAD.IADD R23, R6, 0x1, -R0 ;  /* 0x0000000106177824 */ /* 0x002fd800078e0a00 */
[----:B--23--:R-:W-:Y:S05]  /*0520*/  @!P0 BRA `(.L_x_36) ;  /* 0x0000000000388947 */ /* 0x00cfea0003800000 */
[----:B------:R-:W0:Y:S01]  /*0530*/  S2R R17, SR_CgaCtaId ;  /* 0x0000000000117919 */ /* 0x000e220000008800 */
[----:B------:R-:W-:-:S04]  /*0540*/  MOV R14, 0x400 ;  /* 0x00000400000e7802 */ /* 0x000fc80000000f00 */
[----:B0-----:R-:W-:-:S07]  /*0550*/  LEA R16, R17, R14, 0x18 ;  /* 0x0000000e11107211 */ /* 0x001fce00078ec0ff */
.L_x_37:
[----:B------:R-:W-:-:S06]  /*0560*/  IMAD R14, R15, 0x4, R16 ;  /* 0x000000040f0e7824 */ /* 0x000fcc00078e0210 */
[----:B------:R-:W0:Y:S02]  /*0570*/  LDS R14, [R14] ;  /* 0x000000000e0e7984 */ /* 0x000e240000000800 */
[----:B0-----:R-:W-:-:S13]  /*0580*/  ISETP.GE.AND P0, PT, R14, R23, PT ;  /* 0x000000170e00720c */ /* 0x001fda0003f06270 */
[----:B------:R-:W-:Y:S05]  /*0590*/  @P0 BRA `(.L_x_36) ;  /* 0x00000000001c0947 */ /* 0x000fea0003800000 */
[----:B------:R-:W-:Y:S02]  /*05a0*/  IADD3 R21, PT, PT, R21, 0x1, RZ ;  /* 0x0000000115157810 */ /* 0x000fe40007ffe0ff */
[C---:B------:R-:W-:Y:S01]  /*05b0*/  ISETP.NE.AND P0, PT, R15.reuse, R0, PT ;  /* 0x000000000f00720c */ /* 0x040fe20003f05270 */
[----:B------:R-:W-:Y:S01]  /*05c0*/  VIADD R15, R15, 0x1 ;  /* 0x000000010f0f7836 */ /* 0x000fe20000000000 */
[----:B------:R-:W-:-:S04]  /*05d0*/  ISETP.NE.AND P1, PT, R21, R10, PT ;  /* 0x0000000a1500720c */ /* 0x000fc80003f25270 */
[----:B------:R-:W-:-:S09]  /*05e0*/  SEL R15, R15, RZ, P0 ;  /* 0x000000ff0f0f7207 */ /* 0x000fd20000000000 */
[----:B------:R-:W-:Y:S05]  /*05f0*/  @P1 BRA `(.L_x_37) ;  /* 0xfffffffc00d81947 */ /* 0x000fea000383ffff */
[----:B------:R-:W-:-:S07]  /*0600*/  IMAD.MOV.U32 R21, RZ, RZ, R10 ;  /* 0x000000ffff157224 */ /* 0x000fce00078e000a */
.L_x_36:
[----:B------:R-:W-:-:S13]  /*0610*/  ISETP.GT.AND P0, PT, R8, R11, PT ;  /* 0x0000000b0800720c */ /* 0x000fda0003f04270 */
[----:B------:R-:W-:Y:S05]  /*0620*/  @!P0 BRA `(.L_x_38) ;  /* 0x00000000002c8947 */ /* 0x000fea0003800000 */
.L_x_39:
[----:B------:R-:W-:-:S06]  /*0630*/  IMAD R14, R9, 0x4, R12 ;  /* 0x00000004090e7824 */ /* 0x000fcc00078e020c */
[----:B------:R-:W0:Y:S02]  /*0640*/  LDS R14, [R14+0x4] ;  /* 0x000004000e0e7984 */ /* 0x000e240000000800 */
[----:B0-----:R-:W-:-:S13]  /*0650*/  ISETP.GE.AND P0, PT, R14, R23, PT ;  /* 0x000000170e00720c */ /* 0x001fda0003f06270 */
[----:B------:R-:W-:Y:S05]  /*0660*/  @P0 BRA `(.L_x_38) ;  /* 0x00000000001c0947 */ /* 0x000fea0003800000 */
[----:B------:R-:W-:Y:S01]  /*0670*/  VIADD R11, R11, 0x1 ;  /* 0x000000010b0b7836 */ /* 0x000fe20000000000 */
[C---:B------:R-:W-:Y:S01]  /*0680*/  ISETP.NE.AND P0, PT, R9.reuse, R0, PT ;  /* 0x000000000900720c */ /* 0x040fe20003f05270 */
[----:B------:R-:W-:-:S03]  /*0690*/  VIADD R9, R9, 0x1 ;  /* 0x0000000109097836 */ /* 0x000fc60000000000 */
[----:B------:R-:W-:Y:S02]  /*06a0*/  ISETP.NE.AND P1, PT, R11, R8, PT ;  /* 0x000000080b00720c */ /* 0x000fe40003f25270 */
[----:B------:R-:W-:-:S11]  /*06b0*/  SEL R9, R9, RZ, P0 ;  /* 0x000000ff09097207 */ /* 0x000fd60000000000 */
[----:B------:R-:W-:Y:S05]  /*06c0*/  @P1 BRA `(.L_x_39) ;  /* 0xfffffffc00d81947 */ /* 0x000fea000383ffff */
[----:B------:R-:W-:-:S07]  /*06d0*/  IMAD.MOV.U32 R11, RZ, RZ, R8 ;  /* 0x000000ffff0b7224 */ /* 0x000fce00078e0008 */
.L_x_38:
[----:B------:R-:W0:Y:S08]  /*06e0*/  LDC.64 R16, c[0x0][0x388] ;  /* 0x0000e200ff107b82 */ /* 0x000e300000000a00 */
[----:B------:R-:W1:Y:S01]  /*06f0*/  LDC.64 R18, c[0x0][0x380] ;  /* 0x0000e000ff127b82 */ /* 0x000e620000000a00 */
[----:B0-----:R-:W-:-:S05]  /*0700*/  IMAD.WIDE.U32 R16, R6, 0x4, R16 ;  /* 0x0000000406107825 */ /* 0x001fca00078e0010 */
[----:B------:R-:W2:Y:S01]  /*0710*/  LDG.E.CONSTANT R14, desc[UR6][R16.64] ;  /* 0x00000006100e7981 */ /* 0x000ea2000c1e9900 */
[----:B-1----:R-:W-:-:S06]  /*0720*/  IMAD.WIDE.U32 R18, R6, 0x4, R18 ;  /* 0x0000000406127825 */ /* 0x002fcc00078e0012 */
[----:B------:R-:W3:Y:S01]  /*0730*/  LDG.E.CONSTANT R18, desc[UR6][R18.64] ;  /* 0x0000000612127981 */ /* 0x000ee2000c1e9900 */
[----:B------:R-:W-:Y:S01]  /*0740*/  IMAD.MOV.U32 R20, RZ, RZ, R6 ;  /* 0x000000ffff147224 */ /* 0x000fe200078e0006 */
[----:B--2---:R-:W-:-:S04]  /*0750*/  FSETP.NE.AND P0, PT, |R14|, +INF , PT ;  /* 0x7f8000000e00780b */ /* 0x004fc80003f05200 */
[----:B---3--:R-:W-:-:S13]  /*0760*/  FSETP.EQU.OR P0, PT, |R18|, +INF , !P0 ;  /* 0x7f8000001200780b */ /* 0x008fda000470a600 */
[----:B------:R-:W-:Y:S05]  /*0770*/  @P0 BRA `(.L_x_40) ;  /* 0x0000000000d40947 */ /* 0x000fea0003800000 */
[----:B------:R-:W-:-:S13]  /*0780*/  ISETP.GT.AND P0, PT, R10, R21, PT ;  /* 0x000000150a00720c */ /* 0x000fda0003f04270 */
[----:B------:R-:W-:Y:S05]  /*0790*/  @!P0 BRA `(.L_x_41) ;  /* 0x0000000000488947 */ /* 0x000fea0003800000 */
[----:B------:R-:W0:Y:S01]  /*07a0*/  S2R R17, SR_CgaCtaId ;  /* 0x0000000000117919 */ /* 0x000e220000008800 */
[----:B------:R-:W-:-:S04]  /*07b0*/  MOV R16, 0x400 ;  /* 0x0000040000107802 */ /* 0x000fc80000000f00 */
[----:B0-----:R-:W-:-:S07]  /*07c0*/  LEA R25, R17, R16, 0x18 ;  /* 0x0000001011197211 */ /* 0x001fce00078ec0ff */
.L_x_42:
[C---:B------:R-:W-:Y:S01]  /*07d0*/  VIADD R17, R13.reuse, 0xffffffff ;  /* 0xffffffff0d117836 */ /* 0x040fe20000000000 */
[----:B------:R-:W-:-:S04]  /*07e0*/  ISETP.NE.AND P0, PT, R13, RZ, PT ;  /* 0x000000ff0d00720c */ /* 0x000fc80003f05270 */
[----:B------:R-:W-:Y:S02]  /*07f0*/  SEL R20, R0, R17, !P0 ;  /* 0x0000001100147207 */ /* 0x000fe40004000000 */
[----:B------:R-:W0:Y:S03]  /*0800*/  LDC.64 R16, c[0x0][0x380] ;  /* 0x0000e000ff107b82 */ /* 0x000e260000000a00 */
[----:B------:R-:W-:-:S06]  /*0810*/  IMAD R19, R20, 0x4, R25 ;  /* 0x0000000414137824 */ /* 0x000fcc00078e0219 */
[----:B------:R-:W0:Y:S02]  /*0820*/  LDS R19, [R19] ;  /* 0x0000000013137984 */ /* 0x000e240000000800 */
[----:B0-----:R-:W-:-:S06]  /*0830*/  IMAD.WIDE R16, R19, 0x4, R16 ;  /* 0x0000000413107825 */ /* 0x001fcc00078e0210 */
[----:B------:R-:W2:Y:S02]  /*0840*/  LDG.E.CONSTANT R17, desc[UR6][R16.64] ;  /* 0x0000000610117981 */ /* 0x000ea4000c1e9900 */
[----:B--2---:R-:W-:-:S13]  /*0850*/  FSETP.GEU.AND P0, PT, R17, R18, PT ;  /* 0x000000121100720b */ /* 0x004fda0003f0e000 */
[----:B------:R-:W-:Y:S05]  /*0860*/  @P0 BRA `(.L_x_41) ;  /* 0x0000000000140947 */ /* 0x000fea0003800000 */
[----:B------:R-:W-:Y:S02]  /*0870*/  VIADD R10, R10, 0xffffffff ;  /* 0xffffffff0a0a7836 */ /* 0x000fe40000000000 */
[----:B------:R-:W-:-:S03]  /*0880*/  IMAD.MOV.U32 R13, RZ, RZ, R20 ;  /* 0x000000ffff0d7224 */ /* 0x000fc600078e0014 */
[----:B------:R-:W-:-:S13]  /*0890*/  ISETP.GT.AND P0, PT, R10, R21, PT ;  /* 0x000000150a00720c */ /* 0x000fda0003f04270 */
[----:B------:R-:W-:Y:S05]  /*08a0*/  @P0 BRA `(.L_x_42) ;  /* 0xfffffffc00c80947 */ /* 0x000fea000383ffff */
[----:B------:R-:W-:-:S07]  /*08b0*/  MOV R10, R21 ;  /* 0x00000015000a7202 */ /* 0x000fce0000000f00 */
.L_x_41:
[----:B------:R-:W0:Y:S01]  /*08c0*/  S2R R17, SR_CgaCtaId ;  /* 0x0000000000117919 */ /* 0x000e220000008800 */
[----:B------:R-:W-:Y:S02]  /*08d0*/  MOV R16, 0x400 ;  /* 0x0000040000107802 */ /* 0x000fe40000000f00 */
[----:B------:R-:W-:Y:S02]  /*08e0*/  ISETP.GT.AND P0, PT, R8, R11, PT ;  /* 0x0000000b0800720c */ /* 0x000fe40003f04270 */
[----:B0-----:R-:W-:-:S05]  /*08f0*/  LEA R16, R17, R16, 0x18 ;  /* 0x0000001011107211 */ /* 0x001fca00078ec0ff */
[----:B------:R-:W-:-:S05]  /*0900*/  IMAD R17, R13, 0x4, R16 ;  /* 0x000000040d117824 */ /* 0x000fca00078e0210 */
[----:B------:R0:W-:Y:S01]  /*0910*/  STS [R17], R6 ;  /* 0x0000000611007388 */ /* 0x0001e20000000800 */
[----:B------:R-:W-:Y:S05]  /*0920*/  @!P0 BRA `(.L_x_43) ;  /* 0x00000000003c8947 */ /* 0x000fea0003800000 */
[----:B0-----:R-:W0:Y:S02]  /*0930*/  LDC.64 R16, c[0x0][0x388] ;  /* 0x0000e200ff107b82 */ /* 0x001e240000000a00 */
.L_x_44:
[C---:B------:R-:W-:Y:S01]  /*0940*/  VIADD R19, R7.reuse, 0xffffffff ;  /* 0xffffffff07137836 */ /* 0x040fe20000000000 */
[----:B------:R-:W-:-:S04]  /*0950*/  ISETP.NE.AND P0, PT, R7, RZ, PT ;  /* 0x000000ff0700720c */ /* 0x000fc80003f05270 */
[----:B------:R-:W-:-:S05]  /*0960*/  SEL R25, R0, R19, !P0 ;  /* 0x0000001300197207 */ /* 0x000fca0004000000 */
[----:B------:R-:W-:-:S05]  /*0970*/  IMAD R20, R25, 0x4, R12 ;  /* 0x0000000419147824 */ /* 0x000fca00078e020c */
[----:B------:R-:W0:Y:S02]  /*0980*/  LDS R19, [R20+0x4] ;  /* 0x0000040014137984 */ /* 0x000e240000000800 */
[----:B0-----:R-:W-:-:S06]  /*0990*/  IMAD.WIDE R18, R19, 0x4, R16 ;  /* 0x0000000413127825 */ /* 0x001fcc00078e0210 */
[----:B------:R-:W2:Y:S02]  /*09a0*/  LDG.E.CONSTANT R19, desc[UR6][R18.64] ;  /* 0x0000000612137981 */ /* 0x000ea4000c1e9900 */
[----:B--2---:R-:W-:-:S13]  /*09b0*/  FSETP.GT.AND P0, PT, R19, R14, PT ;  /* 0x0000000e1300720b */ /* 0x004fda0003f04000 */
[----:B------:R-:W-:Y:S05]  /*09c0*/  @!P0 BRA `(.L_x_43) ;  /* 0x0000000000148947 */ /* 0x000fea0003800000 */
[----:B------:R-:W-:Y:S02]  /*09d0*/  VIADD R8, R8, 0xffffffff ;  /* 0xffffffff08087836 */ /* 0x000fe40000000000 */
[----:B------:R-:W-:-:S03]  /*09e0*/  IMAD.MOV.U32 R7, RZ, RZ, R25 ;  /* 0x000000ffff077224 */ /* 0x000fc600078e0019 */
[----:B------:R-:W-:-:S13]  /*09f0*/  ISETP.GT.AND P0, PT, R8, R11, PT ;  /* 0x0000000b0800720c */ /* 0x000fda0003f04270 */
[----:B------:R-:W-:Y:S05]  /*0a00*/  @P0 BRA `(.L_x_44) ;  /* 0xfffffffc00cc0947 */ /* 0x000fea000383ffff */
[----:B------:R-:W-:-:S07]  /*0a10*/  IMAD.MOV.U32 R8, RZ, RZ, R11 ;  /* 0x000000ffff087224 */ /* 0x000fce00078e000b */
.L_x_43:
[C---:B0-----:R-:W-:Y:S01]  /*0a20*/  IMAD R17, R7.reuse, 0x4, R12 ;  /* 0x0000000407117824 */ /* 0x041fe200078e020c */
[CC--:B------:R-:W-:Y:S01]  /*0a30*/  ISETP.NE.AND P0, PT, R7.reuse, R0.reuse, PT ;  /* 0x000000000700720c */ /* 0x0c0fe20003f05270 */
[----:B------:R-:W-:Y:S01]  /*0a40*/  VIADD R7, R7, 0x1 ;  /* 0x0000000107077836 */ /* 0x000fe20000000000 */
[C---:B------:R-:W-:Y:S01]  /*0a50*/  ISETP.NE.AND P1, PT, R13.reuse, R0, PT ;  /* 0x000000000d00720c */ /* 0x040fe20003f25270 */
[----:B------:R-:W-:Y:S01]  /*0a60*/  VIADD R13, R13, 0x1 ;  /* 0x000000010d0d7836 */ /* 0x000fe20000000000 */
[----:B------:R0:W-:Y:S01]  /*0a70*/  STS [R17+0x4], R6 ;  /* 0x0000040611007388 */ /* 0x0001e20000000800 */
[----:B------:R-:W-:Y:S01]  /*0a80*/  VIADD R8, R8, 0x1 ;  /* 0x0000000108087836 */ /* 0x000fe20000000000 */
[----:B------:R-:W-:Y:S01]  /*0a90*/  MOV R20, R4 ;  /* 0x0000000400147202 */ /* 0x000fe20000000f00 */
[----:B------:R-:W-:Y:S01]  /*0aa0*/  VIADD R10, R10, 0x1 ;  /* 0x000000010a0a7836 */ /* 0x000fe20000000000 */
[----:B------:R-:W-:Y:S02]  /*0ab0*/  SEL R7, R7, RZ, P0 ;  /* 0x000000ff07077207 */ /* 0x000fe40000000000 */
[----:B------:R-:W-:-:S07]  /*0ac0*/  SEL R13, R13, RZ, P1 ;  /* 0x000000ff0d0d7207 */ /* 0x000fce0000800000 */
.L_x_40:
[----:B------:R-:W-:Y:S01]  /*0ad0*/  ISETP.GE.AND P0, PT, R6, R5, PT ;  /* 0x000000050600720c */ /* 0x000fe20003f06270 */
[----:B------:R-:W-:-:S12]  /*0ae0*/  IMAD.MOV.U32 R4, RZ, RZ, R20 ;  /* 0x000000ffff047224 */ /* 0x000fd800078e0014 */
[----:B------:R-:W-:Y:S05]  /*0af0*/  @!P0 BRA `(.L_x_45) ;  /* 0x0000000000f08947 */ /* 0x000fea0003800000 */
[----:B------:R-:W-:-:S13]  /*0b00*/  ISETP.GE.AND P0, PT, R4, R23, PT ;  /* 0x000000170400720c */ /* 0x000fda0003f06270 */
[----:B------:R-:W-:Y:S05]  /*0b10*/  @!P0 BRA `(.L_x_46) ;  /* 0x0000000000288947 */ /* 0x000fea0003800000 */
[----:B------:R-:W1:Y:S01]  /*0b20*/  LDC.64 R18, c[0x0][0x3a8] ;  /* 0x0000ea00ff127b82 */ /* 0x000e620000000a00 */
[----:B------:R-:W2:Y:S01]  /*0b30*/  LDCU UR4, c[0x0][0x398] ;  /* 0x00007300ff0477ac */ /* 0x000ea20008000800 */
[----:B------:R-:W-:-:S06]  /*0b40*/  IMAD.MOV.U32 R25, RZ, RZ, 0x7fc00000 ;  /* 0x7fc00000ff197424 */ /* 0x000fcc00078e00ff */
[----:B0-----:R-:W0:Y:S01]  /*0b50*/  LDC.64 R16, c[0x0][0x3b0] ;  /* 0x0000ec00ff107b82 */ /* 0x001e220000000a00 */
[----:B--2---:R-:W-:-:S04]  /*0b60*/  IMAD R23, R3, UR4, R6 ;  /* 0x0000000403177c24 */ /* 0x004fc8000f8e0206 */
[----:B-1----:R-:W-:-:S05]  /*0b70*/  IMAD.WIDE R18, R23, 0x4, R18 ;  /* 0x0000000417127825 */ /* 0x002fca00078e0212 */
[----:B------:R2:W-:Y:S01]  /*0b80*/  STG.E desc[UR6][R18.64], R25 ;  /* 0x0000001912007986 */ /* 0x0005e2000c101906 */
[----:B0-----:R-:W-:-:S05]  /*0b90*/  IMAD.WIDE R16, R23, 0x4, R16 ;  /* 0x0000000417107825 */ /* 0x001fca00078e0210 */
[----:B------:R2:W-:Y:S01]  /*0ba0*/  STG.E desc[UR6][R16.64], R25 ;  /* 0x0000001910007986 */ /* 0x0005e2000c101906 */
[----:B------:R-:W-:Y:S05]  /*0bb0*/  BRA `(.L_x_45) ;  /* 0x0000000000c07947 */ /* 0x000fea0003800000 */
.L_x_46:
[----:B------:R-:W-:Y:S01]  /*0bc0*/  ISETP.GT.AND P0, PT, R10, R21, PT ;  /* 0x000000150a00720c */ /* 0x000fe20003f04270 */
[----:B------:R-:W-:Y:S01]  /*0bd0*/  IMAD.MOV.U32 R23, RZ, RZ, -0x1 ;  /* 0xffffffffff177424 */ /* 0x000fe200078e00ff */
[----:B------:R-:W-:-:S11]  /*0be0*/  ISETP.GT.AND P1, PT, R8, R11, PT ;  /* 0x0000000b0800720c */ /* 0x000fd60003f24270 */
[----:B0-----:R-:W0:Y:S01]  /*0bf0*/  @P0 S2R R17, SR_CgaCtaId ;  /* 0x0000000000110919 */ /* 0x001e220000008800 */
[----:B------:R-:W-:Y:S01]  /*0c00*/  @P0 MOV R14, 0x400 ;  /* 0x00000400000e0802 */ /* 0x000fe20000000f00 */
[----:B------:R-:W-:-:S03]  /*0c10*/  @P1 IMAD R18, R9, 0x4, R12 ;  /* 0x0000000409121824 */ /* 0x000fc600078e020c */
[----:B0-----:R-:W-:Y:S01]  /*0c20*/  @P0 LEA R16, R17, R14, 0x18 ;  /* 0x0000000e11100211 */ /* 0x001fe200078ec0ff */
[----:B------:R-:W-:-:S04]  /*0c30*/  IMAD.MOV.U32 R14, RZ, RZ, -0x1 ;  /* 0xffffffffff0e7424 */ /* 0x000fc800078e00ff */
[----:B------:R-:W-:Y:S02]  /*0c40*/  @P0 IMAD R17, R15, 0x4, R16 ;  /* 0x000000040f110824 */ /* 0x000fe400078e0210 */
[----:B------:R-:W-:Y:S04]  /*0c50*/  @P1 LDS R14, [R18+0x4] ;  /* 0x00000400120e1984 */ /* 0x000fe80000000800 */
[----:B------:R-:W0:Y:S02]  /*0c60*/  @P0 LDS R23, [R17] ;  /* 0x0000000011170984 */ /* 0x000e240000000800 */
[----:B0-----:R-:W-:-:S04]  /*0c70*/  LOP3.LUT R16, R23, R14, RZ, 0xfc, !PT ;  /* 0x0000000e17107212 */ /* 0x001fc800078efcff */
[----:B------:R-:W-:-:S13]  /*0c80*/  ISETP.GT.AND P0, PT, R16, -0x1, PT ;  /* 0xffffffff1000780c */ /* 0x000fda0003f04270 */
[----:B------:R-:W-:Y:S05]  /*0c90*/  @P0 BRA `(.L_x_47) ;  /* 0x0000000000280947 */ /* 0x000fea0003800000 */
[----:B------:R-:W0:Y:S01]  /*0ca0*/  LDC.64 R16, c[0x0][0x3a8] ;  /* 0x0000ea00ff107b82 */ /* 0x000e220000000a00 */
[----:B------:R-:W1:Y:S01]  /*0cb0*/  LDCU UR4, c[0x0][0x398] ;  /* 0x00007300ff0477ac */ /* 0x000e620008000800 */
[----:B------:R-:W-:-:S06]  /*0cc0*/  IMAD.MOV.U32 R25, RZ, RZ, 0x7fc00000 ;  /* 0x7fc00000ff197424 */ /* 0x000fcc00078e00ff */
[----:B------:R-:W2:Y:S01]  /*0cd0*/  LDC.64 R18, c[0x0][0x3b0] ;  /* 0x0000ec00ff127b82 */ /* 0x000ea20000000a00 */
[----:B-1----:R-:W-:-:S04]  /*0ce0*/  IMAD R23, R3, UR4, R6 ;  /* 0x0000000403177c24 */ /* 0x002fc8000f8e0206 */
[----:B0-----:R-:W-:-:S05]  /*0cf0*/  IMAD.WIDE R16, R23, 0x4, R16 ;  /* 0x0000000417107825 */ /* 0x001fca00078e0210 */
[----:B------:R3:W-:Y:S01]  /*0d00*/  STG.E desc[UR6][R16.64], R25 ;  /* 0x0000001910007986 */ /* 0x0007e2000c101906 */
[----:B--2---:R-:W-:-:S05]  /*0d10*/  IMAD.WIDE R18, R23, 0x4, R18 ;  /* 0x0000000417127825 */ /* 0x004fca00078e0212 */
[----:B------:R3:W-:Y:S01]  /*0d20*/  STG.E desc[UR6][R18.64], R25 ;  /* 0x0000001912007986 */ /* 0x0007e2000c101906 */
[----:B------:R-:W-:Y:S05]  /*0d30*/  BRA `(.L_x_45) ;  /* 0x0000000000607947 */ /* 0x000fea0003800000 */
.L_x_47:
[----:B------:R-:W0:Y:S01]  /*0d40*/  LDCU UR4, c[0x0][0x398] ;  /* 0x00007300ff0477ac */ /* 0x000e220008000800 */
[----:B------:R-:W1:Y:S01]  /*0d50*/  LDC.64 R18, c[0x0][0x3a8] ;  /* 0x0000ea00ff127b82 */ /* 0x000e620000000a00 */
[C---:B------:R-:W-:Y:S02]  /*0d60*/  IMAD.IADD R25, R6.reuse, 0x1, -R23 ;  /* 0x0000000106197824 */ /* 0x040fe400078e0a17 */
[----:B------:R-:W-:Y:S02]  /*0d70*/  IMAD.IADD R27, R6, 0x1, -R14 ;  /* 0x00000001061b7824 */ /* 0x000fe400078e0a0e */
[----:B------:R-:W-:Y:S01]  /*0d80*/  IMAD.MOV.U32 R23, RZ, RZ, 0x42c80000 ;  /* 0x42c80000ff177424 */ /* 0x000fe200078e00ff */
[----:B------:R-:W-:Y:S02]  /*0d90*/  ISETP.NE.AND P0, PT, R25, RZ, PT ;  /* 0x000000ff1900720c */ /* 0x000fe40003f05270 */
[----:B------:R-:W2:Y:S01]  /*0da0*/  LDC.64 R16, c[0x0][0x3b0] ;  /* 0x0000ec00ff107b82 */ /* 0x000ea20000000a00 */
[----:B------:R-:W-:Y:S01]  /*0db0*/  ISETP.NE.AND P1, PT, R27, RZ, PT ;  /* 0x000000ff1b00720c */ /* 0x000fe20003f25270 */
[----:B0-----:R-:W-:-:S09]  /*0dc0*/  IMAD R29, R3, UR4, R6 ;  /* 0x00000004031d7c24 */ /* 0x001fd2000f8e0206 */
[----:B------:R-:W-:Y:S05]  /*0dd0*/  @!P0 BRA `(.L_x_48) ;  /* 0x0000000000108947 */ /* 0x000fea0003800000 */
[----:B------:R-:W-:Y:S01]  /*0de0*/  ISETP.GE.AND P0, PT, R25, R0, PT ;  /* 0x000000001900720c */ /* 0x000fe20003f06270 */
[----:B------:R-:W-:-:S12]  /*0df0*/  HFMA2 R23, -RZ, RZ, 0, 0 ;  /* 0x00000000ff177431 */ /* 0x000fd800000001ff */
[----:B------:R-:W-:-:S05]  /*0e00*/  @!P0 I2FP.F32.S32 R25, R25 ;  /* 0x0000001900198245 */ /* 0x000fca0000201400 */
[----:B------:R-:W-:-:S07]  /*0e10*/  @!P0 FFMA R23, -R25, R2, 100 ;  /* 0x42c8000019178423 */ /* 0x000fce0000000102 */
.L_x_48:
[----:B-1----:R-:W-:-:S04]  /*0e20*/  IMAD.WIDE R18, R29, 0x4, R18 ;  /* 0x000000041d127825 */ /* 0x002fc800078e0212 */
[----:B--2---:R-:W-:-:S04]  /*0e30*/  IMAD.WIDE R16, R29, 0x4, R16 ;  /* 0x000000041d107825 */ /* 0x004fc800078e0210 */
[----:B------:R-:W-:Y:S01]  /*0e40*/  IMAD.MOV.U32 R25, RZ, RZ, 0x42c80000 ;  /* 0x42c80000ff197424 */ /* 0x000fe200078e00ff */
[----:B------:R-:W-:Y:S06]  /*0e50*/  @!P1 BRA `(.L_x_49) ;  /* 0x0000000000109947 */ /* 0x000fec0003800000 */
[----:B------:R-:W-:Y:S01]  /*0e60*/  ISETP.GE.AND P0, PT, R27, R0, PT ;  /* 0x000000001b00720c */ /* 0x000fe20003f06270 */
[----:B------:R-:W-:-:S12]  /*0e70*/  IMAD.MOV.U32 R25, RZ, RZ, RZ ;  /* 0x000000ffff197224 */ /* 0x000fd800078e00ff */
[----:B------:R-:W-:-:S05]  /*0e80*/  @!P0 I2FP.F32.S32 R27, R27 ;  /* 0x0000001b001b8245 */ /* 0x000fca0000201400 */
[----:B------:R-:W-:-:S07]  /*0e90*/  @!P0 FFMA R25, -R27, R2, 100 ;  /* 0x42c800001b198423 */ /* 0x000fce0000000102 */
.L_x_49:
[----:B------:R1:W-:Y:S04]  /*0ea0*/  STG.E desc[UR6][R18.64], R23 ;  /* 0x0000001712007986 */ /* 0x0003e8000c101906 */
[----:B------:R1:W-:Y:S02]  /*0eb0*/  STG.E desc[UR6][R16.64], R25 ;  /* 0x0000001910007986 */ /* 0x0003e4000c101906 */
.L_x_45:
[----:B------:R-:W4:Y:S01]  /*0ec0*/  LDCU UR4, c[0x0][0x398] ;  /* 0x00007300ff0477ac */ /* 0x000f220008000800 */
[----:B0-----:R-:W-:-:S05]  /*0ed0*/  VIADD R6, R6, 0x1 ;  /* 0x0000000106067836 */ /* 0x001fca0000000000 */
[----:B----4-:R-:W-:-:S13]  /*0ee0*/  ISETP.NE.AND P0, PT, R6, UR4, PT ;  /* 0x0000000406007c0c */ /* 0x010fda000bf05270 */
[----:B------:R-:W-:Y:S05]  /*0ef0*/  @P0 BRA `(.L_x_50) ;  /* 0xfffffff400800947 */ /* 0x000fea000383ffff */
[----:B------:R-:W-:Y:S05]  /*0f00*/  EXIT ;  /* 0x000000000000794d */ /* 0x000fea0003800000 */
        .weak           $__internal_1_$__cuda_sm3x_div_rn_noftz_f32_slowpath
        .type           $__internal_1_$__cuda_sm3x_div_rn_noftz_f32_slowpath,@function
        .size           $__internal_1_$__cuda_sm3x_div_rn_noftz_f32_slowpath,(.L_x_61 - $__internal_1_$__cuda_sm3x_div_rn_noftz_f32_slowpath)
$__internal_1_$__cuda_sm3x_div_rn_noftz_f32_slowpath:
        /* <DEDUP_REMOVED lines=23> */
.L_x_51:
        /* <DEDUP_REMOVED lines=27> */
[CCC-:B------:R-:W-:Y:S01]  /*1230*/  FFMA.RZ R7, R2.reuse, R10.reuse, R13.reuse ;  /* 0x0000000a02077223 */ /* 0x1c0fe2000000c00d */
[C---:B------:R-:W-:Y:S01]  /*1240*/  VIADD R9, R11.reuse, 0x20 ;  /* 0x000000200b097836 */ /* 0x040fe20000000000 */
[C---:B------:R-:W-:Y:S02]  /*1250*/  ISETP.NE.AND P2, PT, R11.reuse, RZ, PT ;  /* 0x000000ff0b00720c */ /* 0x040fe40003f45270 */
[----:B------:R-:W-:Y:S02]  /*1260*/  ISETP.NE.AND P1, PT, R11, RZ, PT ;  /* 0x000000ff0b00720c */ /* 0x000fe40003f25270 */
[----:B------:R-:W-:Y:S01]  /*1270*/  LOP3.LUT R8, R7, 0x7fffff, RZ, 0xc0, !PT ;  /* 0x007fffff07087812 */ /* 0x000fe200078ec0ff */
[CCC-:B------:R-:W-:Y:S01]  /*1280*/  FFMA.RP R7, R2.reuse, R10.reuse, R13.reuse ;  /* 0x0000000a02077223 */ /* 0x1c0fe2000000800d */
[----:B------:R-:W-:Y:S01]  /*1290*/  FFMA.RM R2, R2, R10, R13 ;  /* 0x0000000a02027223 */ /* 0x000fe2000000400d */
[----:B------:R-:W-:Y:S01]  /*12a0*/  IMAD.MOV R10, RZ, RZ, -R11 ;  /* 0x000000ffff0a7224 */ /* 0x000fe200078e0a0b */
        /* <DEDUP_REMOVED lines=14> */
.L_x_57:
[----:B------:R-:W-:-:S04]  /*1390*/  LOP3.LUT R6, R6, 0x80000000, RZ, 0xc0, !PT ;  /* 0x8000000006067812 */ /* 0x000fc800078ec0ff */
[----:B------:R-:W-:Y:S01]  /*13a0*/  LOP3.LUT R6, R6, 0x7f800000, RZ, 0xfc, !PT ;  /* 0x7f80000006067812 */ /* 0x000fe200078efcff */
[----:B------:R-:W-:Y:S06]  /*13b0*/  BRA `(.L_x_58) ;  /* 0x0000000000287947 */ /* 0x000fec0003800000 */
.L_x_56:
[----:B------:R-:W-:Y:S01]  /*13c0*/  IMAD R6, R7, 0x800000, R6 ;  /* 0x0080000007067824 */ /* 0x000fe200078e0206 */
[----:B------:R-:W-:Y:S06]  /*13d0*/  BRA `(.L_x_58) ;  /* 0x0000000000207947 */ /* 0x000fec0003800000 */
.L_x_55:
[----:B------:R-:W-:-:S04]  /*13e0*/  LOP3.LUT R6, R9, 0x80000000, R6, 0x48, !PT ;  /* 0x8000000009067812 */ /* 0x000fc800078e4806 */
[----:B------:R-:W-:Y:S01]  /*13f0*/  LOP3.LUT R6, R6, 0x7f800000, RZ, 0xfc, !PT ;  /* 0x7f80000006067812 */ /* 0x000fe200078efcff */
[----:B------:R-:W-:Y:S06]  /*1400*/  BRA `(.L_x_58) ;  /* 0x0000000000147947 */ /* 0x000fec0003800000 */
.L_x_54:
[----:B------:R-:W-:Y:S01]  /*1410*/  LOP3.LUT R6, R9, 0x80000000, R6, 0x48, !PT ;  /* 0x8000000009067812 */ /* 0x000fe200078e4806 */
[----:B------:R-:W-:Y:S06]  /*1420*/  BRA `(.L_x_58) ;  /* 0x00000000000c7947 */ /* 0x000fec0003800000 */
.L_x_53:
[----:B------:R-:W0:Y:S01]  /*1430*/  MUFU.RSQ R6, -QNAN ;  /* 0xffc0000000067908 */ /* 0x000e220000001400 */
[----:B------:R-:W-:Y:S05]  /*1440*/  BRA `(.L_x_58) ;  /* 0x0000000000047947 */ /* 0x000fea0003800000 */
.L_x_52:
[----:B------:R-:W-:-:S07]  /*1450*/  FADD.FTZ R6, R2, 100 ;  /* 0x42c8000002067421 */ /* 0x000fce0000010000 */
.L_x_58:
[----:B0-----:R-:W-:Y:S02]  /*1460*/  IMAD.MOV.U32 R2, RZ, RZ, R6 ;  /* 0x000000ffff027224 */ /* 0x001fe400078e0006 */
[----:B------:R-:W-:Y:S02]  /*1470*/  IMAD.MOV.U32 R6, RZ, RZ, R4 ;  /* 0x000000ffff067224 */ /* 0x000fe400078e0004 */
[----:B------:R-:W-:-:S04]  /*1480*/  IMAD.MOV.U32 R7, RZ, RZ, 0x0 ;  /* 0x00000000ff077424 */ /* 0x000fc800078e00ff */
[----:B------:R-:W-:Y:S05]  /*1490*/  RET.REL.NODEC R6 `(aroon_batch_f32) ;  /* 0xffffffe806d87950 */ /* 0x000fea0003c3ffff */
.L_x_59:
        /* <DEDUP_REMOVED lines=14> */
.L_x_61:


//--------------------- .nv.shared.aroon_many_series_one_param_f32 --------------------------
	.section	.nv.shared.aroon_many_series_one_param_f32,"aw",@nobits
	.sectionflags	@""
	.align	16
	.zero		1024


//--------------------- .nv.shared.reserved.0     --------------------------
	.section	.nv.shared.reserved.0,"aw",@nobits
	.weak		__nv_reservedSMEM_offset_0_alias
	.size		__nv_reservedSMEM_offset_0_alias, 0, 64
	.other		__nv_reservedSMEM_offset_0_alias,@"STO_CUDA_RESERVED_SHARED STV_DEFAULT"
__nv_reservedSMEM_offset_0_alias:
	.zero		0
	.zero		64


//--------------------- .nv.shared.aroon_batch_f32 --------------------------
	.section	.nv.shared.aroon_batch_f32,"aw",@nobits
	.sectionflags	@""
	.align	16
	.zero		1024


//--------------------- .nv.constant0.aroon_many_series_one_param_f32 --------------------------
	.section	.nv.constant0.aroon_many_series_one_param_f32,"a",@progbits
	.sectionflags	@""
	.align	4
.nv.constant0.aroon_many_series_one_param_f32:
	.zero		952


//--------------------- .nv.constant0.aroon_batch_f32 --------------------------
	.section	.nv.constant0.aroon_batch_f32,"a",@progbits
	.sectionflags	@""
	.align	4
.nv.constant0.aroon_batch_f32:
	.zero		952


//--------------------- SYMBOLS --------------------------

	.type		.nv.reservedSmem.offset0,@object
	.size		.nv.reservedSmem.offset0,0x4
	.type		.nv.reservedSmem.cap,@object
	.size		.nv.reservedSmem.cap,0x4
